	.target	sm_90a

	.elftype	@"ET_EXEC"


//--------------------- .note.nv.tkinfo           --------------------------
	.section	.note.nv.tkinfo,"",@"SHT_NOTE"
	.sectionflags	@"SHF_NOTE_NV_TKINFO"
	.tkinfo
        /*0018*/ 	.word	0x00000002
        /*0030*/ 	.string	""
        /*0030*/ 	.string	"ptxas"
        /*0030*/ 	.string	"Cuda compilation tools, release 13.0, V13.0.88"
        /*0030*/ 	.string	"Build cuda_13.0.r13.0/compiler.36424714_0"
        /*0030*/ 	.string	"-arch sm_90a -m 64 "



//--------------------- .note.nv.cuinfo           --------------------------
	.section	.note.nv.cuinfo,"",@"SHT_NOTE"
	.sectionflags	@"SHF_NOTE_NV_CUINFO"
        /*0018*/ 	.short	0x0002
        /*001a*/ 	.short	0x005a
        /*001c*/ 	.short	0x0082
	.zero		2


//--------------------- .nv.info                  --------------------------
	.section	.nv.info,"",@"SHT_CUDA_INFO"
	.align	4


	//----- nvinfo : EIATTR_REGCOUNT
	.align		4
        /*0000*/ 	.byte	0x04, 0x2f
        /*0002*/ 	.short	(.L_16 - .L_15)
	.align		4
.L_15:
        /*0004*/ 	.word	index@(_ZN7cutlass13device_kernelINS_4fmha6kernel28FmhaKernelTmaWarpSpecializedINS1_10collective30FmhaMainloopTmaWarpSpecializedINS_6half_tEffN4cute5tupleIJNS7_1CILi128EEENS9_ILi64EEENS9_ILi256EEEEEENS8_IJiNS9_ILi1EEENS8_IJiiEEEEEESG_SG_NS4_14ResidualFusionEJNS2_6OptionILNS2_3TagE0ENS9_ILb1EEEEENSI_ILSJ_2ESK_EEEEENS4_15FmhaFwdEpilogueIS6_fNS8_IJSB_SC_SB_EEEEENS2_23PersistentTileSchedulerEJSL_SM_EEEEEvNT_6ParamsE)
        /*0008*/ 	.word	0x000000a8


	//----- nvinfo : EIATTR_FRAME_SIZE
	.align		4
.L_16:
        /*000c*/ 	.byte	0x04, 0x11
        /*000e*/ 	.short	(.L_18 - .L_17)
	.align		4
.L_17:
        /*0010*/ 	.word	index@($__internal_0_$__cuda_sm20_rcp_rn_f32_slowpath)
        /*0014*/ 	.word	0x00000000


	//----- nvinfo : EIATTR_FRAME_SIZE
	.align		4
.L_18:
        /*0018*/ 	.byte	0x04, 0x11
        /*001a*/ 	.short	(.L_20 - .L_19)
	.align		4
.L_19:
        /*001c*/ 	.word	index@(_ZN7cutlass13device_kernelINS_4fmha6kernel28FmhaKernelTmaWarpSpecializedINS1_10collective30FmhaMainloopTmaWarpSpecializedINS_6half_tEffN4cute5tupleIJNS7_1CILi128EEENS9_ILi64EEENS9_ILi256EEEEEENS8_IJiNS9_ILi1EEENS8_IJiiEEEEEESG_SG_NS4_14ResidualFusionEJNS2_6OptionILNS2_3TagE0ENS9_ILb1EEEEENSI_ILSJ_2ESK_EEEEENS4_15FmhaFwdEpilogueIS6_fNS8_IJSB_SC_SB_EEEEENS2_23PersistentTileSchedulerEJSL_SM_EEEEEvNT_6ParamsE)
        /*0020*/ 	.word	0x00000000


	//----- nvinfo : EIATTR_MIN_STACK_SIZE
	.align		4
.L_20:
        /*0024*/ 	.byte	0x04, 0x12
        /*0026*/ 	.short	(.L_22 - .L_21)
	.align		4
.L_21:
        /*0028*/ 	.word	index@(_ZN7cutlass13device_kernelINS_4fmha6kernel28FmhaKernelTmaWarpSpecializedINS1_10collective30FmhaMainloopTmaWarpSpecializedINS_6half_tEffN4cute5tupleIJNS7_1CILi128EEENS9_ILi64EEENS9_ILi256EEEEEENS8_IJiNS9_ILi1EEENS8_IJiiEEEEEESG_SG_NS4_14ResidualFusionEJNS2_6OptionILNS2_3TagE0ENS9_ILb1EEEEENSI_ILSJ_2ESK_EEEEENS4_15FmhaFwdEpilogueIS6_fNS8_IJSB_SC_SB_EEEEENS2_23PersistentTileSchedulerEJSL_SM_EEEEEvNT_6ParamsE)
        /*002c*/ 	.word	0x00000000
.L_22:


//--------------------- .nv.compat                --------------------------
	.section	.nv.compat,"",@"SHT_CUDA_COMPAT_INFO"
	.align	4
        /*0000*/ 	.byte	0x02, 0x09, 0x01, 0x00, 0x02, 0x02, 0x04, 0x00, 0x02, 0x05, 0x05, 0x00, 0x03, 0x07, 0x01, 0x01
        /*0010*/ 	.byte	0x02, 0x03, 0x01, 0x00, 0x02, 0x06, 0x01, 0x00, 0x04, 0x0b, 0x08, 0x00, 0x00, 0x00, 0x00, 0x00
        /*0020*/ 	.byte	0x00, 0x00, 0x00, 0x00


//--------------------- .nv.info._ZN7cutlass13device_kernelINS_4fmha6kernel28FmhaKernelTmaWarpSpecializedINS1_10collective30FmhaMainloopTmaWarpSpecializedINS_6half_tEffN4cute5tupleIJNS7_1CILi128EEENS9_ILi64EEENS9_ILi256EEEEEENS8_IJiNS9_ILi1EEENS8_IJiiEEEEEESG_SG_NS4_14ResidualFusionEJNS2_6OptionILNS2_3TagE0ENS9_ILb1EEEEENSI_ILSJ_2ESK_EEEEENS4_15FmhaFwdEpilogueIS6_fNS8_IJSB_SC_SB_EEEEENS2_23PersistentTileSchedulerEJSL_SM_EEEEEvNT_6ParamsE --------------------------
	.section	.nv.info._ZN7cutlass13device_kernelINS_4fmha6kernel28FmhaKernelTmaWarpSpecializedINS1_10collective30FmhaMainloopTmaWarpSpecializedINS_6half_tEffN4cute5tupleIJNS7_1CILi128EEENS9_ILi64EEENS9_ILi256EEEEEENS8_IJiNS9_ILi1EEENS8_IJiiEEEEEESG_SG_NS4_14ResidualFusionEJNS2_6OptionILNS2_3TagE0ENS9_ILb1EEEEENSI_ILSJ_2ESK_EEEEENS4_15FmhaFwdEpilogueIS6_fNS8_IJSB_SC_SB_EEEEENS2_23PersistentTileSchedulerEJSL_SM_EEEEEvNT_6ParamsE,"",@"SHT_CUDA_INFO"
	.sectionflags	@""
	.align	4


	//----- nvinfo : EIATTR_CUDA_API_VERSION
	.align		4
        /*0000*/ 	.byte	0x04, 0x37
        /*0002*/ 	.short	(.L_24 - .L_23)
.L_23:
        /*0004*/ 	.word	0x00000082


	//----- nvinfo : EIATTR_KPARAM_INFO
	.align		4
.L_24:
        /*0008*/ 	.byte	0x04, 0x17
        /*000a*/ 	.short	(.L_26 - .L_25)
.L_25:
        /*000c*/ 	.word	0x00000000
        /*0010*/ 	.short	0x0000
        /*0012*/ 	.short	0x0070
        /*0014*/ 	.byte	0x00, 0xf0, 0x01, 0x20


	//----- nvinfo : EIATTR_SPARSE_MMA_MASK
	.align		4
.L_26:
        /*0018*/ 	.byte	0x03, 0x50
        /*001a*/ 	.short	0x0000


	//----- nvinfo : EIATTR_MAXREG_COUNT
	.align		4
        /*001c*/ 	.byte	0x03, 0x1b
        /*001e*/ 	.short	0x00a8


	//----- nvinfo : EIATTR_NUM_BARRIERS
	.align		4
        /*0020*/ 	.byte	0x02, 0x4c
        /*0022*/ 	.byte	0x02
	.zero		1


	//----- nvinfo : EIATTR_EXTERNS
	.align		4
        /*0024*/ 	.byte	0x04, 0x0f
        /*0026*/ 	.short	(.L_28 - .L_27)


	//   ....[0]....
	.align		4
.L_27:
        /*0028*/ 	.word	index@(__assertfail)


	//----- nvinfo : EIATTR_MERCURY_ISA_VERSION
	.align		4
.L_28:
        /*002c*/ 	.byte	0x03, 0x5f
        /*002e*/ 	.short	0x0101


	//----- nvinfo : EIATTR_INT_WARP_WIDE_INSTR_OFFSETS
	.align		4
        /*0030*/ 	.byte	0x04, 0x31
        /*0032*/ 	.short	(.L_30 - .L_29)


	//   ....[0]....
.L_29:
        /*0034*/ 	.word	0x00000790


	//   ....[1]....
        /*0038*/ 	.word	0x000007a0


	//   ....[2]....
        /*003c*/ 	.word	0x000007b0


	//   ....[3]....
        /*0040*/ 	.word	0x000007c0


	//   ....[4]....
        /*0044*/ 	.word	0x00000830


	//   ....[5]....
        /*0048*/ 	.word	0x00000a10


	//   ....[6]....
        /*004c*/ 	.word	0x00000ad0


	//----- nvinfo : EIATTR_COOP_GROUP_MASK_REGIDS
	.align		4
.L_30:
        /*0050*/ 	.byte	0x04, 0x29
        /*0052*/ 	.short	(.L_32 - .L_31)


	//   ....[0]....
.L_31:
        /*0054*/ 	.word	0xffffffff


	//   ....[1]....
        /*0058*/ 	.word	0xffffffff


	//   ....[2]....
        /*005c*/ 	.word	0xffffffff


	//   ....[3]....
        /*0060*/ 	.word	0xffffffff


	//   ....[4]....
        /*0064*/ 	.word	0xffffffff


	//   ....[5]....
        /*0068*/ 	.word	0xffffffff


	//   ....[6]....
        /*006c*/ 	.word	0xffffffff


	//   ....[7]....
        /*0070*/ 	.word	0xffffffff


	//   ....[8]....
        /*0074*/ 	.word	0xffffffff


	//   ....[9]....
        /*0078*/ 	.word	0xffffffff


	//   ....[10]....
        /*007c*/ 	.word	0xffffffff


	//   ....[11]....
        /*0080*/ 	.word	0xffffffff


	//   ....[12]....
        /*0084*/ 	.word	0xffffffff


	//   ....[13]....
        /*0088*/ 	.word	0xffffffff


	//   ....[14]....
        /*008c*/ 	.word	0xffffffff


	//   ....[15]....
        /*0090*/ 	.word	0xffffffff


	//   ....[16]....
        /*0094*/ 	.word	0xffffffff


	//   ....[17]....
        /*0098*/ 	.word	0xffffffff


	//   ....[18]....
        /*009c*/ 	.word	0xffffffff


	//   ....[19]....
        /*00a0*/ 	.word	0xffffffff


	//   ....[20]....
        /*00a4*/ 	.word	0xffffffff


	//   ....[21]....
        /*00a8*/ 	.word	0xffffffff


	//----- nvinfo : EIATTR_COOP_GROUP_INSTR_OFFSETS
	.align		4
.L_32:
        /*00ac*/ 	.byte	0x04, 0x28
        /*00ae*/ 	.short	(.L_34 - .L_33)


	//   ....[0]....
.L_33:
        /*00b0*/ 	.word	0x00000070


	//   ....[1]....
        /*00b4*/ 	.word	0x000000a0


	//   ....[2]....
        /*00b8*/ 	.word	0x000001d0


	//   ....[3]....
        /*00bc*/ 	.word	0x00000410


	//   ....[4]....
        /*00c0*/ 	.word	0x000005d0


	//   ....[5]....
        /*00c4*/ 	.word	0x00000730


	//   ....[6]....
        /*00c8*/ 	.word	0x00002230


	//   ....[7]....
        /*00cc*/ 	.word	0x00002280


	//   ....[8]....
        /*00d0*/ 	.word	0x000025e0


	//   ....[9]....
        /*00d4*/ 	.word	0x000026d0


	//   ....[10]....
        /*00d8*/ 	.word	0x00003d40


	//   ....[11]....
        /*00dc*/ 	.word	0x00003d70


	//   ....[12]....
        /*00e0*/ 	.word	0x00003fb0


	//   ....[13]....
        /*00e4*/ 	.word	0x000040a0


	//   ....[14]....
        /*00e8*/ 	.word	0x00006460


	//   ....[15]....
        /*00ec*/ 	.word	0x00006540


	//   ....[16]....
        /*00f0*/ 	.word	0x00006780


	//   ....[17]....
        /*00f4*/ 	.word	0x000068b0


	//   ....[18]....
        /*00f8*/ 	.word	0x000081b0


	//   ....[19]....
        /*00fc*/ 	.word	0x000081e0


	//   ....[20]....
        /*0100*/ 	.word	0x00008230


	//   ....[21]....
        /*0104*/ 	.word	0x00008250


	//----- nvinfo : EIATTR_REG_RECONFIG
	.align		4
.L_34:
        /*0108*/ 	.byte	0x01, 0x54
	.zero		2


	//----- nvinfo : EIATTR_SYSCALL_OFFSETS
	.align		4
        /*010c*/ 	.byte	0x04, 0x46
        /*010e*/ 	.short	(.L_36 - .L_35)


	//   ....[0]....
.L_35:
        /*0110*/ 	.word	0x000092c0


	//   ....[1]....
        /*0114*/ 	.word	0x00009430


	//----- nvinfo : EIATTR_MBARRIER_INSTR_OFFSETS
	.align		4
.L_36:
        /*0118*/ 	.byte	0x04, 0x39
        /*011a*/ 	.short	(.L_38 - .L_37)


	//   ....[0]....
.L_37:
        /*011c*/ 	.word	0x000003c0
        /*0120*/ 	.word	0x000000ff
        /*0124*/ 	.word	0x0003c450
        /*0128*/ 	.short	0x0100
        /*012a*/ 	.byte	0x08
	.zero		1


	//   ....[1]....
        /*012c*/ 	.word	0x000003d0
        /*0130*/ 	.word	0x000000ff
        /*0134*/ 	.word	0x0003c460
        /*0138*/ 	.short	0x0100
        /*013a*/ 	.byte	0x08
	.zero		1


	//   ....[2]....
        /*013c*/ 	.word	0x000003e0
        /*0140*/ 	.word	0x000000ff
        /*0144*/ 	.word	0x0003c458
        /*0148*/ 	.short	0x0100
        /*014a*/ 	.byte	0x08
	.zero		1


	//   ....[3]....
        /*014c*/ 	.word	0x000003f0
        /*0150*/ 	.word	0x000000ff
        /*0154*/ 	.word	0x0003c468
        /*0158*/ 	.short	0x0100
        /*015a*/ 	.byte	0x08
	.zero		1


	//   ....[4]....
        /*015c*/ 	.word	0x00000520
        /*0160*/ 	.word	0x000000ff
        /*0164*/ 	.word	0x0003c400
        /*0168*/ 	.short	0x0100
        /*016a*/ 	.byte	0x08
	.zero		1


	//   ....[5]....
        /*016c*/ 	.word	0x00000530
        /*0170*/ 	.word	0x000000ff
        /*0174*/ 	.word	0x0003c428
        /*0178*/ 	.short	0x0100
        /*017a*/ 	.byte	0x08
	.zero		1


	//   ....[6]....
        /*017c*/ 	.word	0x00000540
        /*0180*/ 	.word	0x000000ff
        /*0184*/ 	.word	0x0003c408
        /*0188*/ 	.short	0x0100
        /*018a*/ 	.byte	0x08
	.zero		1


	//   ....[7]....
        /*018c*/ 	.word	0x00000550
        /*0190*/ 	.word	0x000000ff
        /*0194*/ 	.word	0x0003c430
        /*0198*/ 	.short	0x0100
        /*019a*/ 	.byte	0x08
	.zero		1


	//   ....[8]....
        /*019c*/ 	.word	0x00000560
        /*01a0*/ 	.word	0x000000ff
        /*01a4*/ 	.word	0x0003c410
        /*01a8*/ 	.short	0x0100
        /*01aa*/ 	.byte	0x08
	.zero		1


	//   ....[9]....
        /*01ac*/ 	.word	0x00000570
        /*01b0*/ 	.word	0x000000ff
        /*01b4*/ 	.word	0x0003c438
        /*01b8*/ 	.short	0x0100
        /*01ba*/ 	.byte	0x08
	.zero		1


	//   ....[10]....
        /*01bc*/ 	.word	0x00000580
        /*01c0*/ 	.word	0x000000ff
        /*01c4*/ 	.word	0x0003c418
        /*01c8*/ 	.short	0x0100
        /*01ca*/ 	.byte	0x08
	.zero		1


	//   ....[11]....
        /*01cc*/ 	.word	0x00000590
        /*01d0*/ 	.word	0x000000ff
        /*01d4*/ 	.word	0x0003c440
        /*01d8*/ 	.short	0x0100
        /*01da*/ 	.byte	0x08
	.zero		1


	//   ....[12]....
        /*01dc*/ 	.word	0x000005a0
        /*01e0*/ 	.word	0x000000ff
        /*01e4*/ 	.word	0x0003c420
        /*01e8*/ 	.short	0x0100
        /*01ea*/ 	.byte	0x08
	.zero		1


	//   ....[13]....
        /*01ec*/ 	.word	0x000005b0
        /*01f0*/ 	.word	0x000000ff
        /*01f4*/ 	.word	0x0003c448
        /*01f8*/ 	.short	0x0100
        /*01fa*/ 	.byte	0x08
	.zero		1


	//   ....[14]....
        /*01fc*/ 	.word	0x000006e0
        /*0200*/ 	.word	0x000000ff
        /*0204*/ 	.word	0x0003c470
        /*0208*/ 	.short	0x0100
        /*020a*/ 	.byte	0x08
	.zero		1


	//   ....[15]....
        /*020c*/ 	.word	0x000006f0
        /*0210*/ 	.word	0x000000ff
        /*0214*/ 	.word	0x0003c480
        /*0218*/ 	.short	0x0100
        /*021a*/ 	.byte	0x08
	.zero		1


	//   ....[16]....
        /*021c*/ 	.word	0x00000700
        /*0220*/ 	.word	0x000000ff
        /*0224*/ 	.word	0x0003c478
        /*0228*/ 	.short	0x0100
        /*022a*/ 	.byte	0x08
	.zero		1


	//   ....[17]....
        /*022c*/ 	.word	0x00000710
        /*0230*/ 	.word	0x000000ff
        /*0234*/ 	.word	0x0003c488
        /*0238*/ 	.short	0x0100
        /*023a*/ 	.byte	0x08
	.zero		1


	//   ....[18]....
        /*023c*/ 	.word	0x00000850
        /*0240*/ 	.word	0x000000ff
        /*0244*/ 	.word	0x0003c490
        /*0248*/ 	.short	0x0100
        /*024a*/ 	.byte	0x06
	.zero		1


	//   ....[19]....
        /*024c*/ 	.word	0x00000860
        /*0250*/ 	.word	0x000000ff
        /*0254*/ 	.word	0x0003c498
        /*0258*/ 	.short	0x0100
        /*025a*/ 	.byte	0x06
	.zero		1


	//   ....[20]....
        /*025c*/ 	.word	0x00000870
        /*0260*/ 	.word	0x000000ff
        /*0264*/ 	.word	0x0003c4a0
        /*0268*/ 	.short	0x0100
        /*026a*/ 	.byte	0x06
	.zero		1


	//   ....[21]....
        /*026c*/ 	.word	0x00000880
        /*0270*/ 	.word	0x000000ff
        /*0274*/ 	.word	0x0003c4a8
        /*0278*/ 	.short	0x0100
        /*027a*/ 	.byte	0x06
	.zero		1


	//   ....[22]....
        /*027c*/ 	.word	0x00000980
        /*0280*/ 	.word	0x000000ff
        /*0284*/ 	.word	0x0003c4c0
        /*0288*/ 	.short	0x0100
        /*028a*/ 	.byte	0x08
	.zero		1


	//   ....[23]....
        /*028c*/ 	.word	0x00000990
        /*0290*/ 	.word	0x000000ff
        /*0294*/ 	.word	0x0003c4e0
        /*0298*/ 	.short	0x0100
        /*029a*/ 	.byte	0x08
	.zero		1


	//   ....[24]....
        /*029c*/ 	.word	0x000009a0
        /*02a0*/ 	.word	0x000000ff
        /*02a4*/ 	.word	0x0003c4c8
        /*02a8*/ 	.short	0x0100
        /*02aa*/ 	.byte	0x08
	.zero		1


	//   ....[25]....
        /*02ac*/ 	.word	0x000009b0
        /*02b0*/ 	.word	0x000000ff
        /*02b4*/ 	.word	0x0003c4e8
        /*02b8*/ 	.short	0x0100
        /*02ba*/ 	.byte	0x08
	.zero		1


	//   ....[26]....
        /*02bc*/ 	.word	0x000009c0
        /*02c0*/ 	.word	0x000000ff
        /*02c4*/ 	.word	0x0003c4d0
        /*02c8*/ 	.short	0x0100
        /*02ca*/ 	.byte	0x08
	.zero		1


	//   ....[27]....
        /*02cc*/ 	.word	0x000009d0
        /*02d0*/ 	.word	0x000000ff
        /*02d4*/ 	.word	0x0003c4f0
        /*02d8*/ 	.short	0x0100
        /*02da*/ 	.byte	0x08
	.zero		1


	//   ....[28]....
        /*02dc*/ 	.word	0x000009e0
        /*02e0*/ 	.word	0x000000ff
        /*02e4*/ 	.word	0x0003c4d8
        /*02e8*/ 	.short	0x0100
        /*02ea*/ 	.byte	0x08
	.zero		1


	//   ....[29]....
        /*02ec*/ 	.word	0x000009f0
        /*02f0*/ 	.word	0x000000ff
        /*02f4*/ 	.word	0x0003c4f8
        /*02f8*/ 	.short	0x0100
        /*02fa*/ 	.byte	0x08
	.zero		1


	//   ....[30]....
        /*02fc*/ 	.word	0x00000b00
        /*0300*/ 	.word	0x000000ff
        /*0304*/ 	.word	0x0003c4b0
        /*0308*/ 	.short	0x0100
        /*030a*/ 	.byte	0x06
	.zero		1


	//   ....[31]....
        /*030c*/ 	.word	0x00001320
        /*0310*/ 	.word	0x000000ff
        /*0314*/ 	.word	0x0003c450
        /*0318*/ 	.short	0x010a
        /*031a*/ 	.byte	0x04
	.zero		1


	//   ....[32]....
        /*031c*/ 	.word	0x000013b0
        /*0320*/ 	.word	0x000000ff
        /*0324*/ 	.word	0x0003c400
        /*0328*/ 	.short	0x010a
        /*032a*/ 	.byte	0x07
	.zero		1


	//   ....[33]....
        /*032c*/ 	.word	0x00001420
        /*0330*/ 	.word	0x000000ff
        /*0334*/ 	.word	0xfffffff8
        /*0338*/ 	.short	0x010a
        /*033a*/ 	.byte	0x04
	.zero		1


	//   ....[34]....
        /*033c*/ 	.word	0x00002ea0
        /*0340*/ 	.word	0x0000001f
        /*0344*/ 	.word	0x00000000
        /*0348*/ 	.short	0x0101
        /*034a*/ 	.byte	0x06
	.zero		1


	//   ....[35]....
        /*034c*/ 	.word	0x000031d0
        /*0350*/ 	.word	0x000000ff
        /*0354*/ 	.word	0x0003c400
        /*0358*/ 	.short	0x010a
        /*035a*/ 	.byte	0x04
	.zero		1


	//   ....[36]....
        /*035c*/ 	.word	0x000033e0
        /*0360*/ 	.word	0x000000ff
        /*0364*/ 	.word	0x00000000
        /*0368*/ 	.short	0x0101
        /*036a*/ 	.byte	0x07
	.zero		1


	//   ....[37]....
        /*036c*/ 	.word	0x00003570
        /*0370*/ 	.word	0x000000ff
        /*0374*/ 	.word	0x0003c400
        /*0378*/ 	.short	0x010a
        /*037a*/ 	.byte	0x05
	.zero		1


	//   ....[38]....
        /*037c*/ 	.word	0x00005000
        /*0380*/ 	.word	0x000000ff
        /*0384*/ 	.word	0x0003c400
        /*0388*/ 	.short	0x010a
        /*038a*/ 	.byte	0x07
	.zero		1


	//   ....[39]....
        /*038c*/ 	.word	0x000054c0
        /*0390*/ 	.word	0x000000ff
        /*0394*/ 	.word	0x0003c400
        /*0398*/ 	.short	0x010a
        /*039a*/ 	.byte	0x07
	.zero		1


	//   ....[40]....
        /*039c*/ 	.word	0x000056c0
        /*03a0*/ 	.word	0x000000ff
        /*03a4*/ 	.word	0x00000000
        /*03a8*/ 	.short	0x0101
        /*03aa*/ 	.byte	0x07
	.zero		1


	//   ....[41]....
        /*03ac*/ 	.word	0x00005770
        /*03b0*/ 	.word	0x000000ff
        /*03b4*/ 	.word	0x00000000
        /*03b8*/ 	.short	0x0101
        /*03ba*/ 	.byte	0x06
	.zero		1


	//   ....[42]....
        /*03bc*/ 	.word	0x00005920
        /*03c0*/ 	.word	0x000000ff
        /*03c4*/ 	.word	0x0003c400
        /*03c8*/ 	.short	0x010a
        /*03ca*/ 	.byte	0x05
	.zero		1


	//   ....[43]....
        /*03cc*/ 	.word	0x000073e0
        /*03d0*/ 	.word	0x000000ff
        /*03d4*/ 	.word	0x0003c400
        /*03d8*/ 	.short	0x010a
        /*03da*/ 	.byte	0x0a
	.zero		1


	//   ....[44]....
        /*03dc*/ 	.word	0x00007c80
        /*03e0*/ 	.word	0x000000ff
        /*03e4*/ 	.word	0x0003c400
        /*03e8*/ 	.short	0x010a
        /*03ea*/ 	.byte	0x0a
	.zero		1


	//   ....[45]....
        /*03ec*/ 	.word	0x00007e80
        /*03f0*/ 	.word	0x000000ff
        /*03f4*/ 	.word	0x00000000
        /*03f8*/ 	.short	0x0101
        /*03fa*/ 	.byte	0x0a
	.zero		1


	//   ....[46]....
        /*03fc*/ 	.word	0x00007f30
        /*0400*/ 	.word	0x000000ff
        /*0404*/ 	.word	0x00000000
        /*0408*/ 	.short	0x0101
        /*040a*/ 	.byte	0x06
	.zero		1


	//   ....[47]....
        /*040c*/ 	.word	0x000080f0
        /*0410*/ 	.word	0x000000ff
        /*0414*/ 	.word	0x00000000
        /*0418*/ 	.short	0x0101
        /*041a*/ 	.byte	0x04
	.zero		1


	//   ....[48]....
        /*041c*/ 	.word	0x00008180
        /*0420*/ 	.word	0x000000ff
        /*0424*/ 	.word	0x00000000
        /*0428*/ 	.short	0x0101
        /*042a*/ 	.byte	0x06
	.zero		1


	//   ....[49]....
        /*042c*/ 	.word	0x00008a10
        /*0430*/ 	.word	0x000000ff
        /*0434*/ 	.word	0x00000008
        /*0438*/ 	.short	0x010a
        /*043a*/ 	.byte	0x05
	.zero		1


	//   ....[50]....
        /*043c*/ 	.word	0x0000b000
        /*0440*/ 	.word	0x00000000
        /*0444*/ 	.word	0x0003c490
        /*0448*/ 	.short	0x0101
        /*044a*/ 	.byte	0x25
	.zero		1


	//   ....[51]....
        /*044c*/ 	.word	0x0000b3d0
        /*0450*/ 	.word	0x00000007
        /*0454*/ 	.word	0x0003c460
        /*0458*/ 	.short	0x010a
        /*045a*/ 	.byte	0x3f
	.zero		1


	//   ....[52]....
        /*045c*/ 	.word	0x0000b740
        /*0460*/ 	.word	0x00000007
        /*0464*/ 	.word	0x0003c4b0
        /*0468*/ 	.short	0x0101
        /*046a*/ 	.byte	0x3f
	.zero		1


	//   ....[53]....
        /*046c*/ 	.word	0x0000b750
        /*0470*/ 	.word	0x00000007
        /*0474*/ 	.word	0x0003c4b0
        /*0478*/ 	.short	0x010a
        /*047a*/ 	.byte	0x3f
	.zero		1


	//   ....[54]....
        /*047c*/ 	.word	0x0000b7f0
        /*0480*/ 	.word	0x00000004
        /*0484*/ 	.word	0x0003c460
        /*0488*/ 	.short	0x010a
        /*048a*/ 	.byte	0x3f
	.zero		1


	//   ....[55]....
        /*048c*/ 	.word	0x0000be60
        /*0490*/ 	.word	0x00000008
        /*0494*/ 	.word	0x0003c428
        /*0498*/ 	.short	0x010a
        /*049a*/ 	.byte	0x3f
	.zero		1


	//   ....[56]....
        /*049c*/ 	.word	0x0000c1c0
        /*04a0*/ 	.word	0x00000005
        /*04a4*/ 	.word	0x0003c4b0
        /*04a8*/ 	.short	0x0101
        /*04aa*/ 	.byte	0x3f
	.zero		1


	//   ....[57]....
        /*04ac*/ 	.word	0x0000c1d0
        /*04b0*/ 	.word	0x00000005
        /*04b4*/ 	.word	0x0003c4b0
        /*04b8*/ 	.short	0x010a
        /*04ba*/ 	.byte	0x3f
	.zero		1


	//   ....[58]....
        /*04bc*/ 	.word	0x0000c280
        /*04c0*/ 	.word	0x00000007
        /*04c4*/ 	.word	0x0003c428
        /*04c8*/ 	.short	0x010a
        /*04ca*/ 	.byte	0x3f
	.zero		1


	//   ....[59]....
        /*04cc*/ 	.word	0x0000c670
        /*04d0*/ 	.word	0x00000006
        /*04d4*/ 	.word	0x0003c428
        /*04d8*/ 	.short	0x010a
        /*04da*/ 	.byte	0x3f
	.zero		1


	//   ....[60]....
        /*04dc*/ 	.word	0x0000c9f0
        /*04e0*/ 	.word	0x00000006
        /*04e4*/ 	.word	0x0003c428
        /*04e8*/ 	.short	0x010a
        /*04ea*/ 	.byte	0x3f
	.zero		1


	//   ....[61]....
        /*04ec*/ 	.word	0x0000cdc0
        /*04f0*/ 	.word	0x00000003
        /*04f4*/ 	.word	0x0003c450
        /*04f8*/ 	.short	0x010a
        /*04fa*/ 	.byte	0x3f
	.zero		1


	//   ....[62]....
        /*04fc*/ 	.word	0x0000ce20
        /*0500*/ 	.word	0x00000006
        /*0504*/ 	.word	0x0003c400
        /*0508*/ 	.short	0x010a
        /*050a*/ 	.byte	0x3f
	.zero		1


	//   ....[63]....
        /*050c*/ 	.word	0x0000ce90
        /*0510*/ 	.word	0x00000003
        /*0514*/ 	.word	0xfffffff8
        /*0518*/ 	.short	0x010a
        /*051a*/ 	.byte	0x3f
	.zero		1


	//   ....[64]....
        /*051c*/ 	.word	0x0000cef0
        /*0520*/ 	.word	0x00000018
        /*0524*/ 	.word	0x0003c400
        /*0528*/ 	.short	0x010a
        /*052a*/ 	.byte	0x3f
	.zero		1


	//   ....[65]....
        /*052c*/ 	.word	0x0000cf50
        /*0530*/ 	.word	0x00000099
        /*0534*/ 	.word	0x0003c400
        /*0538*/ 	.short	0x010a
        /*053a*/ 	.byte	0x3f
	.zero		1


	//   ....[66]....
        /*053c*/ 	.word	0x0000cfb0
        /*0540*/ 	.word	0x000000a8
        /*0544*/ 	.word	0x0003c400
        /*0548*/ 	.short	0x010a
        /*054a*/ 	.byte	0x3f
	.zero		1


	//   ....[67]....
        /*054c*/ 	.word	0x0000d010
        /*0550*/ 	.word	0x00000099
        /*0554*/ 	.word	0x0003c400
        /*0558*/ 	.short	0x010a
        /*055a*/ 	.byte	0x3f
	.zero		1


	//   ....[68]....
        /*055c*/ 	.word	0x0000d070
        /*0560*/ 	.word	0x000000a7
        /*0564*/ 	.word	0x0003c400
        /*0568*/ 	.short	0x010a
        /*056a*/ 	.byte	0x3f
	.zero		1


	//   ....[69]....
        /*056c*/ 	.word	0x0000d0e0
        /*0570*/ 	.word	0x00000004
        /*0574*/ 	.word	0x00000008
        /*0578*/ 	.short	0x010a
        /*057a*/ 	.byte	0x3f
	.zero		1


	//   ....[70]....
        /*057c*/ 	.word	0x0000d1b0
        /*0580*/ 	.word	0x00000007
        /*0584*/ 	.word	0x0003c460
        /*0588*/ 	.short	0x010a
        /*058a*/ 	.byte	0x3f
	.zero		1


	//   ....[71]....
        /*058c*/ 	.word	0x0000d200
        /*0590*/ 	.word	0x00000007
        /*0594*/ 	.word	0x0003c4b0
        /*0598*/ 	.short	0x010a
        /*059a*/ 	.byte	0x3f
	.zero		1


	//   ....[72]....
        /*059c*/ 	.word	0x0000d250
        /*05a0*/ 	.word	0x00000004
        /*05a4*/ 	.word	0x0003c460
        /*05a8*/ 	.short	0x010a
        /*05aa*/ 	.byte	0x3f
	.zero		1


	//   ....[73]....
        /*05ac*/ 	.word	0x0000d320
        /*05b0*/ 	.word	0x00000008
        /*05b4*/ 	.word	0x0003c428
        /*05b8*/ 	.short	0x010a
        /*05ba*/ 	.byte	0x3f
	.zero		1


	//   ....[74]....
        /*05bc*/ 	.word	0x0000d370
        /*05c0*/ 	.word	0x00000005
        /*05c4*/ 	.word	0x0003c4b0
        /*05c8*/ 	.short	0x010a
        /*05ca*/ 	.byte	0x3f
	.zero		1


	//   ....[75]....
        /*05cc*/ 	.word	0x0000d3c0
        /*05d0*/ 	.word	0x00000007
        /*05d4*/ 	.word	0x0003c428
        /*05d8*/ 	.short	0x010a
        /*05da*/ 	.byte	0x3f
	.zero		1


	//   ....[76]....
        /*05dc*/ 	.word	0x0000d410
        /*05e0*/ 	.word	0x00000006
        /*05e4*/ 	.word	0x0003c428
        /*05e8*/ 	.short	0x010a
        /*05ea*/ 	.byte	0x3f
	.zero		1


	//   ....[77]....
        /*05ec*/ 	.word	0x0000d460
        /*05f0*/ 	.word	0x00000006
        /*05f4*/ 	.word	0x0003c428
        /*05f8*/ 	.short	0x010a
        /*05fa*/ 	.byte	0x3f
	.zero		1


	//----- nvinfo : EIATTR_NUM_MBARRIERS
	.align		4
.L_38:
        /*05fc*/ 	.byte	0x03, 0x38
        /*05fe*/ 	.short	0x001f


	//----- nvinfo : EIATTR_EXIT_INSTR_OFFSETS
	.align		4
        /*0600*/ 	.byte	0x04, 0x1c
        /*0602*/ 	.short	(.L_40 - .L_39)


	//   ....[0]....
.L_39:
        /*0604*/ 	.word	0x00000b60


	//   ....[1]....
        /*0608*/ 	.word	0x00000bd0


	//   ....[2]....
        /*060c*/ 	.word	0x0000b030


	//   ....[3]....
        /*0610*/ 	.word	0x0000b090


	//   ....[4]....
        /*0614*/ 	.word	0x0000b0c0


	//   ....[5]....
        /*0618*/ 	.word	0x0000bb50


	//   ....[6]....
        /*061c*/ 	.word	0x0000bb80


	//   ....[7]....
        /*0620*/ 	.word	0x0000cda0


	//----- nvinfo : EIATTR_MAX_THREADS
	.align		4
.L_40:
        /*0624*/ 	.byte	0x04, 0x05
        /*0626*/ 	.short	(.L_42 - .L_41)
.L_41:
        /*0628*/ 	.word	0x00000180
        /*062c*/ 	.word	0x00000001
        /*0630*/ 	.word	0x00000001


	//----- nvinfo : EIATTR_CRS_STACK_SIZE
	.align		4
.L_42:
        /*0634*/ 	.byte	0x04, 0x1e
        /*0636*/ 	.short	(.L_44 - .L_43)
.L_43:
        /*0638*/ 	.word	0x00000000


	//----- nvinfo : EIATTR_CBANK_PARAM_SIZE
	.align		4
.L_44:
        /*063c*/ 	.byte	0x03, 0x19
        /*063e*/ 	.short	0x0870


	//----- nvinfo : EIATTR_PARAM_CBANK
	.align		4
        /*0640*/ 	.byte	0x04, 0x0a
        /*0642*/ 	.short	(.L_46 - .L_45)
	.align		4
.L_45:
        /*0644*/ 	.word	index@(.nv.constant0._ZN7cutlass13device_kernelINS_4fmha6kernel28FmhaKernelTmaWarpSpecializedINS1_10collective30FmhaMainloopTmaWarpSpecializedINS_6half_tEffN4cute5tupleIJNS7_1CILi128EEENS9_ILi64EEENS9_ILi256EEEEEENS8_IJiNS9_ILi1EEENS8_IJiiEEEEEESG_SG_NS4_14ResidualFusionEJNS2_6OptionILNS2_3TagE0ENS9_ILb1EEEEENSI_ILSJ_2ESK_EEEEENS4_15FmhaFwdEpilogueIS6_fNS8_IJSB_SC_SB_EEEEENS2_23PersistentTileSchedulerEJSL_SM_EEEEEvNT_6ParamsE)
        /*0648*/ 	.short	0x0210
        /*064a*/ 	.short	0x0870


	//----- nvinfo : EIATTR_SW_WAR
	.align		4
.L_46:
        /*064c*/ 	.byte	0x04, 0x36
        /*064e*/ 	.short	(.L_48 - .L_47)
.L_47:
        /*0650*/ 	.word	0x00000008
.L_48:


//--------------------- .nv.callgraph             --------------------------
	.section	.nv.callgraph,"",@"SHT_CUDA_CALLGRAPH"
	.align	4
	.sectionentsize	8
	.align		4
        /*0000*/ 	.word	0x00000000
	.align		4
        /*0004*/ 	.word	0xffffffff
	.align		4
        /*0008*/ 	.word	index@(_ZN7cutlass13device_kernelINS_4fmha6kernel28FmhaKernelTmaWarpSpecializedINS1_10collective30FmhaMainloopTmaWarpSpecializedINS_6half_tEffN4cute5tupleIJNS7_1CILi128EEENS9_ILi64EEENS9_ILi256EEEEEENS8_IJiNS9_ILi1EEENS8_IJiiEEEEEESG_SG_NS4_14ResidualFusionEJNS2_6OptionILNS2_3TagE0ENS9_ILb1EEEEENSI_ILSJ_2ESK_EEEEENS4_15FmhaFwdEpilogueIS6_fNS8_IJSB_SC_SB_EEEEENS2_23PersistentTileSchedulerEJSL_SM_EEEEEvNT_6ParamsE)
	.align		4
        /*000c*/ 	.word	index@(__assertfail)
	.align		4
        /*0010*/ 	.word	0x00000000
	.align		4
        /*0014*/ 	.word	0xfffffffe
	.align		4
        /*0018*/ 	.word	0x00000000
	.align		4
        /*001c*/ 	.word	0xfffffffd
	.align		4
        /*0020*/ 	.word	0x00000000
	.align		4
        /*0024*/ 	.word	0xfffffffc


//--------------------- .nv.constant4             --------------------------
	.section	.nv.constant4,"a",@progbits
	.align	8
	.align		8
.nv.constant4:
        /*0000*/ 	.dword	__assertfail
	.align		8
        /*0008*/ 	.dword	__unnamed_1
	.align		8
        /*0010*/ 	.dword	__unnamed_2
	.align		8
        /*0018*/ 	.dword	_ZN39_INTERNAL_62d1afb8_4_k_cu_3961340a_35964cuda3std3__45__cpo5beginE
	.align		8
        /*0020*/ 	.dword	_ZN39_INTERNAL_62d1afb8_4_k_cu_3961340a_35964cuda3std3__45__cpo3endE
	.align		8
        /*0028*/ 	.dword	_ZN39_INTERNAL_62d1afb8_4_k_cu_3961340a_35964cuda3std3__45__cpo6cbeginE
	.align		8
        /*0030*/ 	.dword	_ZN39_INTERNAL_62d1afb8_4_k_cu_3961340a_35964cuda3std3__45__cpo4cendE
	.align		8
        /*0038*/ 	.dword	_ZN39_INTERNAL_62d1afb8_4_k_cu_3961340a_35964cuda3std3__441_GLOBAL__N__62d1afb8_4_k_cu_3961340a_35966ignoreE
	.align		8
        /*0040*/ 	.dword	_ZN39_INTERNAL_62d1afb8_4_k_cu_3961340a_35964cuda3std3__419piecewise_constructE
	.align		8
        /*0048*/ 	.dword	_ZN39_INTERNAL_62d1afb8_4_k_cu_3961340a_35964cuda3std3__48in_placeE
	.align		8
        /*0050*/ 	.dword	_ZN39_INTERNAL_62d1afb8_4_k_cu_3961340a_35964cuda3std6ranges3__45__cpo4swapE
	.align		8
        /*0058*/ 	.dword	_ZN39_INTERNAL_62d1afb8_4_k_cu_3961340a_35964cuda3std6ranges3__45__cpo9iter_moveE
	.align		8
        /*0060*/ 	.dword	_ZN39_INTERNAL_62d1afb8_4_k_cu_3961340a_35964cute7productE
	.align		8
        /*0068*/ 	.dword	_ZN39_INTERNAL_62d1afb8_4_k_cu_3961340a_35964cute1_E
	.align		8
        /*0070*/ 	.dword	$str$24
	.align		8
        /*0078*/ 	.dword	$str$25


//--------------------- .text._ZN7cutlass13device_kernelINS_4fmha6kernel28FmhaKernelTmaWarpSpecializedINS1_10collective30FmhaMainloopTmaWarpSpecializedINS_6half_tEffN4cute5tupleIJNS7_1CILi128EEENS9_ILi64EEENS9_ILi256EEEEEENS8_IJiNS9_ILi1EEENS8_IJiiEEEEEESG_SG_NS4_14ResidualFusionEJNS2_6OptionILNS2_3TagE0ENS9_ILb1EEEEENSI_ILSJ_2ESK_EEEEENS4_15FmhaFwdEpilogueIS6_fNS8_IJSB_SC_SB_EEEEENS2_23PersistentTileSchedulerEJSL_SM_EEEEEvNT_6ParamsE --------------------------
	.section	.text._ZN7cutlass13device_kernelINS_4fmha6kernel28FmhaKernelTmaWarpSpecializedINS1_10collective30FmhaMainloopTmaWarpSpecializedINS_6half_tEffN4cute5tupleIJNS7_1CILi128EEENS9_ILi64EEENS9_ILi256EEEEEENS8_IJiNS9_ILi1EEENS8_IJiiEEEEEESG_SG_NS4_14ResidualFusionEJNS2_6OptionILNS2_3TagE0ENS9_ILb1EEEEENSI_ILSJ_2ESK_EEEEENS4_15FmhaFwdEpilogueIS6_fNS8_IJSB_SC_SB_EEEEENS2_23PersistentTileSchedulerEJSL_SM_EEEEEvNT_6ParamsE,"ax",@progbits
	.align	128
.text._ZN7cutlass13device_kernelINS_4fmha6kernel28FmhaKernelTmaWarpSpecializedINS1_10collective30FmhaMainloopTmaWarpSpecializedINS_6half_tEffN4cute5tupleIJNS7_1CILi128EEENS9_ILi64EEENS9_ILi256EEEEEENS8_IJiNS9_ILi1EEENS8_IJiiEEEEEESG_SG_NS4_14ResidualFusionEJNS2_6OptionILNS2_3TagE0ENS9_ILb1EEEEENSI_ILSJ_2ESK_EEEEENS4_15FmhaFwdEpilogueIS6_fNS8_IJSB_SC_SB_EEEEENS2_23PersistentTileSchedulerEJSL_SM_EEEEEvNT_6ParamsE:
        .type           _ZN7cutlass13device_kernelINS_4fmha6kernel28FmhaKernelTmaWarpSpecializedINS1_10collective30FmhaMainloopTmaWarpSpecializedINS_6half_tEffN4cute5tupleIJNS7_1CILi128EEENS9_ILi64EEENS9_ILi256EEEEEENS8_IJiNS9_ILi1EEENS8_IJiiEEEEEESG_SG_NS4_14ResidualFusionEJNS2_6OptionILNS2_3TagE0ENS9_ILb1EEEEENSI_ILSJ_2ESK_EEEEENS4_15FmhaFwdEpilogueIS6_fNS8_IJSB_SC_SB_EEEEENS2_23PersistentTileSchedulerEJSL_SM_EEEEEvNT_6ParamsE,@function
        .size           _ZN7cutlass13device_kernelINS_4fmha6kernel28FmhaKernelTmaWarpSpecializedINS1_10collective30FmhaMainloopTmaWarpSpecializedINS_6half_tEffN4cute5tupleIJNS7_1CILi128EEENS9_ILi64EEENS9_ILi256EEEEEENS8_IJiNS9_ILi1EEENS8_IJiiEEEEEESG_SG_NS4_14ResidualFusionEJNS2_6OptionILNS2_3TagE0ENS9_ILb1EEEEENSI_ILSJ_2ESK_EEEEENS4_15FmhaFwdEpilogueIS6_fNS8_IJSB_SC_SB_EEEEENS2_23PersistentTileSchedulerEJSL_SM_EEEEEvNT_6ParamsE,(.L_x_157 - _ZN7cutlass13device_kernelINS_4fmha6kernel28FmhaKernelTmaWarpSpecializedINS1_10collective30FmhaMainloopTmaWarpSpecializedINS_6half_tEffN4cute5tupleIJNS7_1CILi128EEENS9_ILi64EEENS9_ILi256EEEEEENS8_IJiNS9_ILi1EEENS8_IJiiEEEEEESG_SG_NS4_14ResidualFusionEJNS2_6OptionILNS2_3TagE0ENS9_ILb1EEEEENSI_ILSJ_2ESK_EEEEENS4_15FmhaFwdEpilogueIS6_fNS8_IJSB_SC_SB_EEEEENS2_23PersistentTileSchedulerEJSL_SM_EEEEEvNT_6ParamsE)
        .other          _ZN7cutlass13device_kernelINS_4fmha6kernel28FmhaKernelTmaWarpSpecializedINS1_10collective30FmhaMainloopTmaWarpSpecializedINS_6half_tEffN4cute5tupleIJNS7_1CILi128EEENS9_ILi64EEENS9_ILi256EEEEEENS8_IJiNS9_ILi1EEENS8_IJiiEEEEEESG_SG_NS4_14ResidualFusionEJNS2_6OptionILNS2_3TagE0ENS9_ILb1EEEEENSI_ILSJ_2ESK_EEEEENS4_15FmhaFwdEpilogueIS6_fNS8_IJSB_SC_SB_EEEEENS2_23PersistentTileSchedulerEJSL_SM_EEEEEvNT_6ParamsE,@"STO_CUDA_ENTRY STV_DEFAULT"
_ZN7cutlass13device_kernelINS_4fmha6kernel28FmhaKernelTmaWarpSpecializedINS1_10collective30FmhaMainloopTmaWarpSpecializedINS_6half_tEffN4cute5tupleIJNS7_1CILi128EEENS9_ILi64EEENS9_ILi256EEEEEENS8_IJiNS9_ILi1EEENS8_IJiiEEEEEESG_SG_NS4_14ResidualFusionEJNS2_6OptionILNS2_3TagE0ENS9_ILb1EEEEENSI_ILSJ_2ESK_EEEEENS4_15FmhaFwdEpilogueIS6_fNS8_IJSB_SC_SB_EEEEENS2_23PersistentTileSchedulerEJSL_SM_EEEEEvNT_6ParamsE:
[----:B------:R-:W1:Y:S01]  /*0000*/  LDC R1, c[0x0][0x28] ;  /* 0x00000a00ff017b82 */ /* 0x000e620000000800 */
[----:B------:R-:W2:Y:S07]  /*0010*/  S2R R2, SR_TID.X ;  /* 0x0000000000027919 */ /* 0x000eae0000002100 */
[----:B------:R-:W3:Y:S01]  /*0020*/  S2UR UR6, SR_CTAID.X ;  /* 0x00000000000679c3 */ /* 0x000ee20000002500 */
[----:B------:R-:W-:Y:S01]  /*0030*/  ELECT P1, URZ, PT ;  /* 0x00000000003f782f */ /* 0x000fe20003820000 */
[----:B------:R-:W-:Y:S01]  /*0040*/  BSSY B0, `(.L_x_0) ;  /* 0x0000018000007945 */ /* 0x000fe20003800000 */
[----:B---3--:R-:W-:-:S02]  /*0050*/  MOV R17, UR6 ;  /* 0x0000000600117c02 */ /* 0x008fc40008000f00 */
[----:B--2---:R-:W-:-:S05]  /*0060*/  SHF.R.U32.HI R0, RZ, 0x5, R2 ;  /* 0x00000005ff007819 */ /* 0x004fca0000011602 */
[----:B------:R-:W2:Y:S02]  /*0070*/  SHFL.IDX PT, R3, R0, RZ, 0x1f ;  /* 0x00001fff00037589 */ /* 0x000ea400000e0000 */
[----:B--2---:R-:W-:Y:S02]  /*0080*/  R2UR UR4, R3 ;  /* 0x00000000030472ca */ /* 0x004fe400000e0000 */
[----:B------:R-:W-:-:S06]  /*0090*/  SHF.R.U32.HI R3, RZ, 0x7, R2 ;  /* 0x00000007ff037819 */ /* 0x000fcc0000011602 */
[----:B------:R-:W2:Y:S05]  /*00a0*/  SHFL.IDX PT, R3, R3, RZ, 0x1f ;  /* 0x00001fff03037589 */ /* 0x000eaa00000e0000 */
[----:B------:R-:W-:Y:S02]  /*00b0*/  USHF.R.S32.HI UR5, URZ, 0x1f, UR4 ;  /* 0x0000001f3f057899 */ /* 0x000fe40008011404 */
[----:B------:R-:W-:Y:S02]  /*00c0*/  ISETP.EQ.AND P2, PT, RZ, UR4, P1 ;  /* 0x00000004ff007c0c */ /* 0x000fe40008f42270 */
[----:B------:R-:W-:-:S04]  /*00d0*/  ULEA.HI UR5, UR5, UR4, URZ, 0x2 ;  /* 0x0000000405057291 */ /* 0x000fc8000f8f103f */
[----:B------:R-:W-:-:S04]  /*00e0*/  ULOP3.LUT UR5, UR5, 0xfffffffc, URZ, 0xc0, !UPT ;  /* 0xfffffffc05057892 */ /* 0x000fc8000f8ec03f */
[----:B------:R-:W-:-:S03]  /*00f0*/  UIADD3 UR5, UR4, -UR5, URZ ;  /* 0x8000000504057290 */ /* 0x000fc6000fffe03f */
[----:B-1----:R-:W-:Y:S09]  /*0100*/  @!P2 BRA `(.L_x_1) ;  /* 0x00000000002ca947 */ /* 0x002ff20003800000 */
[----:B------:R-:W-:Y:S02]  /*0110*/  ULDC.64 UR6, c[0x0][0x198] ;  /* 0x0000660000067ab9 */ /* 0x000fe40000000a00 */
[----:B------:R-:W-:Y:S02]  /*0120*/  UIADD3 UR8, UP0, UR6, 0xf0, URZ ;  /* 0x000000f006087890 */ /* 0x000fe4000ff1e03f */
[----:B------:R-:W-:Y:S02]  /*0130*/  UIADD3 UR10, UP1, UR6, 0x1f0, URZ ;  /* 0x000001f0060a7890 */ /* 0x000fe4000ff3e03f */
[----:B------:R-:W-:Y:S02]  /*0140*/  UIADD3 UR6, UP2, UR6, 0x2f0, URZ ;  /* 0x000002f006067890 */ /* 0x000fe4000ff5e03f */
[----:B------:R-:W-:Y:S02]  /*0150*/  UIADD3.X UR9, URZ, UR7, URZ, UP0, !UPT ;  /* 0x000000073f097290 */ /* 0x000fe400087fe43f */
[----:B------:R-:W-:-:S02]  /*0160*/  UIADD3.X UR11, URZ, UR7, URZ, UP1, !UPT ;  /* 0x000000073f0b7290 */ /* 0x000fc40008ffe43f */
[----:B------:R-:W-:-:S05]  /*0170*/  UIADD3.X UR7, URZ, UR7, URZ, UP2, !UPT ;  /* 0x000000073f077290 */ /* 0x000fca00097fe43f */
[----:B------:R1:W-:Y:S02]  /*0180*/  UTMACCTL.PF [UR8] ;  /* 0x00000000080079b9 */ /* 0x0003e40008040000 */
[----:B------:R1:W-:Y:S02]  /*0190*/  UTMACCTL.PF [UR10] ;  /* 0x000000000a0079b9 */ /* 0x0003e40008040000 */
[----:B------:R1:W-:Y:S02]  /*01a0*/  UTMACCTL.PF [UR6] ;  /* 0x00000000060079b9 */ /* 0x0003e40008040000 */
[----:B-1----:R-:W-:Y:S01]  /*01b0*/  NOP ;  /* 0x0000000000007918 */ /* 0x002fe20000000000 */
.L_x_1:
[----:B------:R-:W-:Y:S05]  /*01c0*/  BSYNC B0 ;  /* 0x0000000000007941 */ /* 0x000fea0003800000 */
.L_x_0:
[----:B------:R-:W1:Y:S01]  /*01d0*/  SHFL.IDX PT, R4, R0, RZ, 0x1f ;  /* 0x00001fff00047589 */ /* 0x000e6200000e0000 */
[----:B--2---:R-:W-:Y:S01]  /*01e0*/  R2UR UR4, R3 ;  /* 0x00000000030472ca */ /* 0x004fe200000e0000 */
[----:B------:R-:W-:Y:S02]  /*01f0*/  UISETP.NE.AND UP0, UPT, UR5, 0x1, UPT ;  /* 0x000000010500788c */ /* 0x000fe4000bf05270 */
[----:B------:R-:W-:-:S10]  /*0200*/  UISETP.NE.AND UP1, UPT, UR5, 0x2, UPT ;  /* 0x000000020500788c */ /* 0x000fd4000bf25270 */
[----:B------:R-:W-:Y:S02]  /*0210*/  UIADD3 UR10, UR4, -0x1, URZ ;  /* 0xffffffff040a7890 */ /* 0x000fe4000fffe03f */
[----:B------:R-:W-:Y:S01]  /*0220*/  MOV R19, UR4 ;  /* 0x0000000400137c02 */ /* 0x000fe20008000f00 */
[----:B------:R-:W-:Y:S02]  /*0230*/  UISETP.EQ.AND UP2, UPT, UR4, URZ, !UP0 ;  /* 0x0000003f0400728c */ /* 0x000fe4000c742270 */
[----:B------:R-:W-:Y:S02]  /*0240*/  UISETP.EQ.AND UP3, UPT, UR4, URZ, !UP1 ;  /* 0x0000003f0400728c */ /* 0x000fe4000cf62270 */
[----:B------:R-:W-:Y:S02]  /*0250*/  UISETP.GE.U32.AND UP4, UPT, UR10, 0x4, UPT ;  /* 0x000000040a00788c */ /* 0x000fe4000bf86070 */
[----:B------:R-:W-:Y:S01]  /*0260*/  USEL UR4, URZ, 0x1, !UP2 ;  /* 0x000000013f047887 */ /* 0x000fe2000d000000 */
[----:B-1----:R-:W-:Y:S01]  /*0270*/  ISETP.NE.AND P0, PT, R4, RZ, PT ;  /* 0x000000ff0400720c */ /* 0x002fe20003f05270 */
[----:B------:R-:W-:Y:S01]  /*0280*/  USEL UR6, URZ, 0x1, !UP3 ;  /* 0x000000013f067887 */ /* 0x000fe2000d800000 */
[----:B------:R-:W-:Y:S01]  /*0290*/  MOV R4, UR5 ;  /* 0x0000000500047c02 */ /* 0x000fe20008000f00 */
[----:B------:R-:W-:-:S02]  /*02a0*/  USEL UR7, UR4, 0x2, UP4 ;  /* 0x0000000204077887 */ /* 0x000fc4000a000000 */
[----:B------:R-:W-:-:S04]  /*02b0*/  USEL UR4, UR6, 0x2, UP4 ;  /* 0x0000000206047887 */ /* 0x000fc8000a000000 */
[----:B------:R-:W-:Y:S02]  /*02c0*/  MOV R18, UR7 ;  /* 0x0000000700127c02 */ /* 0x000fe40008000f00 */
[----:B------:R-:W-:Y:S02]  /*02d0*/  MOV R16, UR4 ;  /* 0x0000000400107c02 */ /* 0x000fe40008000f00 */
[----:B------:R-:W-:Y:S05]  /*02e0*/  @P0 BRA `(.L_x_2) ;  /* 0x0000000000480947 */ /* 0x000fea0003800000 */
[----:B------:R-:W1:Y:S01]  /*02f0*/  S2UR UR8, SR_CgaCtaId ;  /* 0x00000000000879c3 */ /* 0x000e620000008800 */
[----:B------:R-:W-:Y:S01]  /*0300*/  UMOV UR4, 0x400 ;  /* 0x0000040000047882 */ /* 0x000fe20000000000 */
[----:B------:R-:W-:Y:S01]  /*0310*/  UMOV UR5, 0x1 ;  /* 0x0000000100057882 */ /* 0x000fe20000000000 */
[----:B------:R-:W-:Y:S01]  /*0320*/  UMOV UR6, 0x80 ;  /* 0x0000008000067882 */ /* 0x000fe20000000000 */
[----:B------:R-:W-:Y:S01]  /*0330*/  ELECT P0, URZ, PT ;  /* 0x00000000003f782f */ /* 0x000fe20003800000 */
[----:B------:R-:W-:-:S04]  /*0340*/  UIADD3 UR6, -UR6, 0x100000, URZ ;  /* 0x0010000006067890 */ /* 0x000fc8000fffe13f */
[----:B------:R-:W-:Y:S02]  /*0350*/  USHF.L.U32 UR7, UR6, 0xb, URZ ;  /* 0x0000000b06077899 */ /* 0x000fe4000800063f */
[----:B------:R-:W-:Y:S02]  /*0360*/  USHF.L.U32 UR6, UR6, 0x1, URZ ;  /* 0x0000000106067899 */ /* 0x000fe4000800063f */
[----:B-1----:R-:W-:Y:S02]  /*0370*/  ULEA UR8, UR8, UR4, 0x18 ;  /* 0x0000000408087291 */ /* 0x002fe4000f8ec03f */
[----:B------:R-:W-:-:S04]  /*0380*/  UIADD3 UR4, -UR5, 0x100000, URZ ;  /* 0x0010000005047890 */ /* 0x000fc8000fffe13f */
[----:B------:R-:W-:Y:S02]  /*0390*/  USHF.L.U32 UR5, UR4, 0xb, URZ ;  /* 0x0000000b04057899 */ /* 0x000fe4000800063f */
[----:B------:R-:W-:Y:S01]  /*03a0*/  USHF.L.U32 UR4, UR4, 0x1, URZ ;  /* 0x0000000104047899 */ /* 0x000fe2000800063f */
[----:B------:R-:W1:Y:S11]  /*03b0*/  FENCE.VIEW.ASYNC.S ;  /* 0x00000000000073c6 */ /* 0x000e760000000000 */
[----:B-1----:R1:W2:Y:S01]  /*03c0*/  SYNCS.EXCH.64 URZ, [UR8+0x3c450], UR4 ;  /* 0x03c45004083f75b2 */ /* 0x0022a20008000100 */
[----:B------:R1:W3:Y:S01]  /*03d0*/  SYNCS.EXCH.64 URZ, [UR8+0x3c460], UR6 ;  /* 0x03c46006083f75b2 */ /* 0x0002e20008000100 */
[----:B------:R1:W4:Y:S01]  /*03e0*/  SYNCS.EXCH.64 URZ, [UR8+0x3c458], UR4 ;  /* 0x03c45804083f75b2 */ /* 0x0003220008000100 */
[----:B------:R1:W1:Y:S01]  /*03f0*/  SYNCS.EXCH.64 URZ, [UR8+0x3c468], UR6 ;  /* 0x03c46806083f75b2 */ /* 0x0002620008000100 */
[----:B------:R-:W-:Y:S01]  /*0400*/  NOP ;  /* 0x0000000000007918 */ /* 0x000fe20000000000 */
.L_x_2:
[----:B------:R-:W5:Y:S01]  /*0410*/  SHFL.IDX PT, R3, R0, RZ, 0x1f ;  /* 0x00001fff00037589 */ /* 0x000f6200000e0000 */
[----:B------:R-:W-:Y:S01]  /*0420*/  NOP ;  /* 0x0000000000007918 */ /* 0x000fe20000000000 */
[----:B-----5:R-:W-:-:S13]  /*0430*/  ISETP.NE.AND P0, PT, R3, RZ, PT ;  /* 0x000000ff0300720c */ /* 0x020fda0003f05270 */
[----:B------:R-:W-:Y:S05]  /*0440*/  @P0 BRA `(.L_x_3) ;  /* 0x0000000000600947 */ /* 0x000fea0003800000 */
[----:B-1----:R-:W1:Y:S01]  /*0450*/  S2UR UR5, SR_CgaCtaId ;  /* 0x00000000000579c3 */ /* 0x002e620000008800 */
[----:B------:R-:W-:Y:S01]  /*0460*/  UMOV UR4, 0x400 ;  /* 0x0000040000047882 */ /* 0x000fe20000000000 */
[----:B------:R-:W-:Y:S01]  /*0470*/  UMOV UR6, 0x1 ;  /* 0x0000000100067882 */ /* 0x000fe20000000000 */
[----:B------:R-:W-:Y:S01]  /*0480*/  UMOV UR9, 0x100 ;  /* 0x0000010000097882 */ /* 0x000fe20000000000 */
[----:B------:R-:W-:-:S04]  /*0490*/  UIADD3 UR6, -UR6, 0x100000, URZ ;  /* 0x0010000006067890 */ /* 0x000fc8000fffe13f */
[----:B------:R-:W-:Y:S02]  /*04a0*/  USHF.L.U32 UR7, UR6, 0xb, URZ ;  /* 0x0000000b06077899 */ /* 0x000fe4000800063f */
[----:B------:R-:W-:Y:S01]  /*04b0*/  USHF.L.U32 UR6, UR6, 0x1, URZ ;  /* 0x0000000106067899 */ /* 0x000fe2000800063f */
[----:B------:R-:W-:Y:S01]  /*04c0*/  ELECT P0, URZ, PT ;  /* 0x00000000003f782f */ /* 0x000fe20003800000 */
[----:B-1----:R-:W-:Y:S02]  /*04d0*/  ULEA UR8, UR5, UR4, 0x18 ;  /* 0x0000000405087291 */ /* 0x002fe4000f8ec03f */
[----:B------:R-:W-:-:S04]  /*04e0*/  UIADD3 UR4, -UR9, 0x100000, URZ ;  /* 0x0010000009047890 */ /* 0x000fc8000fffe13f */
[----:B------:R-:W-:Y:S02]  /*04f0*/  USHF.L.U32 UR5, UR4, 0xb, URZ ;  /* 0x0000000b04057899 */ /* 0x000fe4000800063f */
[----:B------:R-:W-:Y:S01]  /*0500*/  USHF.L.U32 UR4, UR4, 0x1, URZ ;  /* 0x0000000104047899 */ /* 0x000fe2000800063f */
[----:B------:R-:W1:Y:S03]  /*0510*/  FENCE.VIEW.ASYNC.S ;  /* 0x00000000000073c6 */ /* 0x000e660000000000 */
[----:B-1----:R1:W1:Y:S08]  /*0520*/  SYNCS.EXCH.64 URZ, [UR8+0x3c400], UR6 ;  /* 0x03c40006083f75b2 */ /* 0x0022700008000100 */
[----:B------:R1:W1:Y:S01]  /*0530*/  SYNCS.EXCH.64 URZ, [UR8+0x3c428], UR4 ;  /* 0x03c42804083f75b2 */ /* 0x0002620008000100 */
        /* <DEDUP_REMOVED lines=8> */
[----:B------:R-:W-:Y:S01]  /*05c0*/  NOP ;  /* 0x0000000000007918 */ /* 0x000fe20000000000 */
.L_x_3:
        /* <DEDUP_REMOVED lines=21> */
[----:B------:R-:W-:Y:S01]  /*0720*/  NOP ;  /* 0x0000000000007918 */ /* 0x000fe20000000000 */
.L_x_4:
[----:B------:R-:W5:Y:S01]  /*0730*/  SHFL.IDX PT, R3, R0, RZ, 0x1f ;  /* 0x00001fff00037589 */ /* 0x000f6200000e0000 */
[----:B------:R-:W-:Y:S01]  /*0740*/  ELECT P0, URZ, PT ;  /* 0x00000000003f782f */ /* 0x000fe20003800000 */
[----:B------:R-:W-:Y:S01]  /*0750*/  NOP ;  /* 0x0000000000007918 */ /* 0x000fe20000000000 */
[----:B-1----:R-:W-:Y:S02]  /*0760*/  UMOV UR4, 0x80 ;  /* 0x0000008000047882 */ /* 0x002fe40000000000 */
[C---:B-----5:R-:W-:Y:S02]  /*0770*/  ISETP.NE.OR P0, PT, R3.reuse, RZ, !P0 ;  /* 0x000000ff0300720c */ /* 0x060fe40004705670 */
[----:B------:R-:W-:-:S11]  /*0780*/  ISETP.NE.AND P3, PT, R3, RZ, PT ;  /* 0x000000ff0300720c */ /* 0x000fd60003f65270 */
[----:B------:R-:W-:Y:S01]  /*0790*/  VOTEU.ALL UP2, P0 ;  /* 0x00000000003f7886 */ /* 0x000fe20000040000 */
[----:B------:R-:W-:Y:S01]  /*07a0*/  VOTEU.ALL UP3, P0 ;  /* 0x00000000003f7886 */ /* 0x000fe20000060000 */
[----:B------:R-:W-:Y:S01]  /*07b0*/  VOTEU.ALL UP4, P0 ;  /* 0x00000000003f7886 */ /* 0x000fe20000080000 */
[----:B------:R-:W-:Y:S02]  /*07c0*/  VOTEU.ALL UP5, P0 ;  /* 0x00000000003f7886 */ /* 0x000fe400000a0000 */
[----:B------:R-:W1:Y:S01]  /*07d0*/  @!UP2 S2UR UR7, SR_CgaCtaId ;  /* 0x000000000007a9c3 */ /* 0x000e620000008800 */
[----:B------:R-:W-:Y:S01]  /*07e0*/  @!UP2 UMOV UR6, 0x400 ;  /* 0x000004000006a882 */ /* 0x000fe20000000000 */
[----:B------:R-:W-:-:S04]  /*07f0*/  @!UP2 UIADD3 UR4, -UR4, 0x100000, URZ ;  /* 0x001000000404a890 */ /* 0x000fc8000fffe13f */
[----:B------:R-:W-:Y:S02]  /*0800*/  @!UP2 USHF.L.U32 UR5, UR4, 0xb, URZ ;  /* 0x0000000b0405a899 */ /* 0x000fe4000800063f */
[----:B------:R-:W-:Y:S02]  /*0810*/  @!UP2 USHF.L.U32 UR4, UR4, 0x1, URZ ;  /* 0x000000010404a899 */ /* 0x000fe4000800063f */
[----:B-1----:R-:W-:Y:S01]  /*0820*/  @!UP2 ULEA UR6, UR7, UR6, 0x18 ;  /* 0x000000060706a291 */ /* 0x002fe2000f8ec03f */
[----:B------:R-:W-:Y:S01]  /*0830*/  VOTEU.ALL UP2, P0 ;  /* 0x00000000003f7886 */ /* 0x000fe20000040000 */
[----:B------:R-:W1:Y:S10]  /*0840*/  FENCE.VIEW.ASYNC.S ;  /* 0x00000000000073c6 */ /* 0x000e740000000000 */
[----:B-1----:R1:W1:Y:S01]  /*0850*/  @!UP2 SYNCS.EXCH.64 URZ, [UR6+0x3c490], UR4 ;  /* 0x03c49004063fa5b2 */ /* 0x0022620008000100 */
[----:B------:R1:W1:Y:S01]  /*0860*/  @!UP3 SYNCS.EXCH.64 URZ, [UR6+0x3c498], UR4 ;  /* 0x03c49804063fb5b2 */ /* 0x0002620008000100 */
[----:B------:R1:W1:Y:S01]  /*0870*/  @!UP4 SYNCS.EXCH.64 URZ, [UR6+0x3c4a0], UR4 ;  /* 0x03c4a004063fc5b2 */ /* 0x0002620008000100 */
[----:B------:R1:W1:Y:S01]  /*0880*/  @!UP5 SYNCS.EXCH.64 URZ, [UR6+0x3c4a8], UR4 ;  /* 0x03c4a804063fd5b2 */ /* 0x0002620008000100 */
[----:B------:R-:W-:Y:S01]  /*0890*/  NOP ;  /* 0x0000000000007918 */ /* 0x000fe20000000000 */
[----:B------:R-:W-:Y:S05]  /*08a0*/  @P3 BRA `(.L_x_5) ;  /* 0x0000000000583947 */ /* 0x000fea0003800000 */
[----:B-1----:R-:W1:Y:S01]  /*08b0*/  S2UR UR5, SR_CgaCtaId ;  /* 0x00000000000579c3 */ /* 0x002e620000008800 */
[----:B------:R-:W-:Y:S01]  /*08c0*/  UMOV UR4, 0x400 ;  /* 0x0000040000047882 */ /* 0x000fe20000000000 */
[----:B------:R-:W-:Y:S01]  /*08d0*/  UMOV UR6, 0x20 ;  /* 0x0000002000067882 */ /* 0x000fe20000000000 */
[----:B------:R-:W-:Y:S01]  /*08e0*/  UMOV UR7, 0x80 ;  /* 0x0000008000077882 */ /* 0x000fe20000000000 */
[----:B------:R-:W-:Y:S01]  /*08f0*/  ELECT P0, URZ, PT ;  /* 0x00000000003f782f */ /* 0x000fe20003800000 */
[----:B-1----:R-:W-:Y:S02]  /*0900*/  ULEA UR8, UR5, UR4, 0x18 ;  /* 0x0000000405087291 */ /* 0x002fe4000f8ec03f */
[----:B------:R-:W-:-:S04]  /*0910*/  UIADD3 UR4, -UR6, 0x100000, URZ ;  /* 0x0010000006047890 */ /* 0x000fc8000fffe13f */
[----:B------:R-:W-:Y:S02]  /*0920*/  USHF.L.U32 UR5, UR4, 0xb, URZ ;  /* 0x0000000b04057899 */ /* 0x000fe4000800063f */
[----:B------:R-:W-:Y:S02]  /*0930*/  USHF.L.U32 UR4, UR4, 0x1, URZ ;  /* 0x0000000104047899 */ /* 0x000fe4000800063f */
        /* <DEDUP_REMOVED lines=13> */
.L_x_5:
[----:B------:R-:W-:Y:S01]  /*0a10*/  VOTEU.ANY UP2, P2 ;  /* 0x00000000003f7886 */ /* 0x000fe20001040100 */
[----:B-1----:R-:W-:Y:S01]  /*0a20*/  R2UR UR8, R19 ;  /* 0x00000000130872ca */ /* 0x002fe200000e0000 */
[----:B------:R-:W-:Y:S01]  /*0a30*/  UMOV UR4, 0x40 ;  /* 0x0000004000047882 */ /* 0x000fe20000000000 */
[----:B------:R-:W-:Y:S01]  /*0a40*/  NOP ;  /* 0x0000000000007918 */ /* 0x000fe20000000000 */
[----:B------:R-:W-:Y:S01]  /*0a50*/  ISETP.EQ.AND P0, PT, R4, 0x2, P1 ;  /* 0x000000020400780c */ /* 0x000fe20000f02270 */
[----:B------:R-:W1:Y:S01]  /*0a60*/  @UP2 S2UR UR7, SR_CgaCtaId ;  /* 0x00000000000729c3 */ /* 0x000e620000008800 */
[----:B------:R-:W-:Y:S01]  /*0a70*/  @UP2 UMOV UR6, 0x400 ;  /* 0x0000040000062882 */ /* 0x000fe20000000000 */
[----:B------:R-:W-:-:S04]  /*0a80*/  @UP2 UIADD3 UR4, -UR4, 0x100000, URZ ;  /* 0x0010000004042890 */ /* 0x000fc8000fffe13f */
[----:B------:R-:W-:Y:S02]  /*0a90*/  @UP2 USHF.L.U32 UR5, UR4, 0xb, URZ ;  /* 0x0000000b04052899 */ /* 0x000fe4000800063f */
[----:B------:R-:W-:Y:S01]  /*0aa0*/  @UP2 USHF.L.U32 UR4, UR4, 0x1, URZ ;  /* 0x0000000104042899 */ /* 0x000fe2000800063f */
[----:B------:R-:W-:Y:S01]  /*0ab0*/  ISETP.NE.AND P3, PT, RZ, UR8, PT ;  /* 0x00000008ff007c0c */ /* 0x000fe2000bf65270 */
[----:B-1----:R-:W-:Y:S01]  /*0ac0*/  @UP2 ULEA UR6, UR7, UR6, 0x18 ;  /* 0x0000000607062291 */ /* 0x002fe2000f8ec03f */
[----:B------:R-:W-:Y:S01]  /*0ad0*/  VOTEU.ANY UP2, P2 ;  /* 0x00000000003f7886 */ /* 0x000fe20001040100 */
[----:B------:R-:W-:Y:S01]  /*0ae0*/  ISETP.EQ.AND P2, PT, R4, 0x1, P1 ;  /* 0x000000010400780c */ /* 0x000fe20000f42270 */
[----:B------:R-:W1:Y:S09]  /*0af0*/  FENCE.VIEW.ASYNC.S ;  /* 0x00000000000073c6 */ /* 0x000e720000000000 */
[----:B-1----:R1:W2:Y:S01]  /*0b00*/  @UP2 SYNCS.EXCH.64 URZ, [UR6+0x3c4b0], UR4 ;  /* 0x03c4b004063f25b2 */ /* 0x0022a20008000100 */
[----:B------:R-:W-:Y:S01]  /*0b10*/  NOP ;  /* 0x0000000000007918 */ /* 0x000fe20000000000 */
[----:B--234-:R-:W-:Y:S06]  /*0b20*/  BAR.SYNC.DEFER_BLOCKING 0x0 ;  /* 0x0000000000007b1d */ /* 0x01cfec0000010000 */
[----:B------:R-:W-:Y:S05]  /*0b30*/  @!P3 BRA `(.L_x_6) ;  /* 0x000000a40040b947 */ /* 0x000fea0003800000 */
[----:B------:R-:W-:-:S06]  /*0b40*/  UISETP.GT.U32.AND UP0, UPT, UR10, 0x3, UPT ;  /* 0x000000030a00788c */ /* 0x000fcc000bf04070 */
[----:B------:R-:W-:-:S13]  /*0b50*/  PLOP3.LUT P0, PT, PT, PT, UP0, 0x80, 0x0 ;  /* 0x000000000000781c */ /* 0x000fda0003f0f008 */
[----:B-1----:R-:W-:Y:S05]  /*0b60*/  @P0 EXIT ;  /* 0x000000000000094d */ /* 0x002fea0003800000 */
.L_x_7:
[----:B------:R-:W-:-:S08]  /*0b70*/  NOP ;  /* 0x0000000000007918 */ /* 0x000fd00000000000 */
[----:B------:R-:W1:Y:S02]  /*0b80*/  USETMAXREG.TRY_ALLOC.CTAPOOL UP0, 0xf0 ;  /* 0x000000f0000079c8 */ /* 0x000e640008000600 */
[----:B-1----:R-:W-:-:S13]  /*0b90*/  PLOP3.LUT P0, PT, PT, PT, UP0, 0x80, 0x0 ;  /* 0x000000000000781c */ /* 0x002fda0003f0f008 */
[----:B------:R-:W-:Y:S05]  /*0ba0*/  @!P0 BRA `(.L_x_7) ;  /* 0xfffffffc00f08947 */ /* 0x000fea000383ffff */
[----:B------:R-:W-:Y:S02]  /*0bb0*/  ULDC UR4, c[0x0][0xa00] ;  /* 0x0002800000047ab9 */ /* 0x000fe40000000800 */
[----:B------:R-:W-:-:S13]  /*0bc0*/  ISETP.GE.AND P0, PT, R17, UR4, PT ;  /* 0x0000000411007c0c */ /* 0x000fda000bf06270 */
[----:B------:R-:W-:Y:S05]  /*0bd0*/  @P0 EXIT ;  /* 0x000000000000094d */ /* 0x000fea0003800000 */
[----:B------:R-:W-:Y:S01]  /*0be0*/  SHF.R.S32.HI R3, RZ, 0x1f, R2 ;  /* 0x0000001fff037819 */ /* 0x000fe20000011402 */
[----:B------:R-:W-:Y:S01]  /*0bf0*/  UMOV UR45, URZ ;  /* 0x0000003f002d7c82 */ /* 0x000fe20008000000 */
[----:B------:R-:W-:Y:S01]  /*0c00*/  R2UR UR5, R19 ;  /* 0x00000000130572ca */ /* 0x000fe200000e0000 */
[----:B------:R-:W-:Y:S01]  /*0c10*/  UMOV UR61, URZ ;  /* 0x0000003f003d7c82 */ /* 0x000fe20008000000 */
[----:B------:R-:W-:Y:S01]  /*0c20*/  LEA.HI R3, R3, R2, RZ, 0x7 ;  /* 0x0000000203037211 */ /* 0x000fe200078f38ff */
[----:B------:R-:W-:Y:S01]  /*0c30*/  UMOV UR36, URZ ;  /* 0x0000003f00247c82 */ /* 0x000fe20008000000 */
[----:B------:R-:W-:Y:S02]  /*0c40*/  R2UR UR4, R18 ;  /* 0x00000000120472ca */ /* 0x000fe400000e0000 */
[----:B------:R-:W-:Y:S02]  /*0c50*/  LOP3.LUT R3, R3, 0xffffff80, RZ, 0xc0, !PT ;  /* 0xffffff8003037812 */ /* 0x000fe400078ec0ff */
[----:B------:R-:W-:-:S02]  /*0c60*/  MOV R23, RZ ;  /* 0x000000ff00177202 */ /* 0x000fc40000000f00 */
[----:B------:R-:W-:-:S03]  /*0c70*/  IADD3 R3, -R3, R2, RZ ;  /* 0x0000000203037210 */ /* 0x000fc60007ffe1ff */
[----:B------:R-:W-:Y:S01]  /*0c80*/  UISETP.NE.AND UP0, UPT, UR5, 0x1, UPT ;  /* 0x000000010500788c */ /* 0x000fe2000bf05270 */
[----:B------:R-:W-:-:S03]  /*0c90*/  SHF.R.S32.HI R0, RZ, 0x1f, R3 ;  /* 0x0000001fff007819 */ /* 0x000fc60000011403 */
[----:B------:R-:W-:Y:S01]  /*0ca0*/  ULOP3.LUT UR5, UR4, 0x1, URZ, 0xfc, !UPT ;  /* 0x0000000104057892 */ /* 0x000fe2000f8efc3f */
[----:B------:R-:W-:Y:S01]  /*0cb0*/  LEA.HI R0, R0, R3, RZ, 0x2 ;  /* 0x0000000300007211 */ /* 0x000fe200078f10ff */
[----:B------:R-:W-:-:S03]  /*0cc0*/  USEL UR4, URZ, 0x1, UP0 ;  /* 0x000000013f047887 */ /* 0x000fc60008000000 */
[----:B------:R-:W-:Y:S02]  /*0cd0*/  LOP3.LUT R0, R0, 0x7ffffffc, RZ, 0xc0, !PT ;  /* 0x7ffffffc00007812 */ /* 0x000fe400078ec0ff */
[----:B------:R-:W-:Y:S02]  /*0ce0*/  MOV R186, UR5 ;  /* 0x0000000500ba7c02 */ /* 0x000fe40008000f00 */
[----:B------:R-:W-:Y:S02]  /*0cf0*/  IADD3 R0, R3, -R0, RZ ;  /* 0x8000000003007210 */ /* 0x000fe40007ffe0ff */
[----:B------:R-:W-:Y:S02]  /*0d00*/  MOV R184, UR4 ;  /* 0x0000000400b87c02 */ /* 0x000fe40008000f00 */
[----:B------:R-:W-:-:S07]  /*0d10*/  SHF.L.U32 R185, R0, 0x1, RZ ;  /* 0x0000000100b97819 */ /* 0x000fce00000006ff */
.L_x_87:
[----:B------:R-:W-:Y:S01]  /*0d20*/  ULDC UR8, c[0x0][0xa04] ;  /* 0x0002810000087ab9 */ /* 0x000fe20000000800 */
[----:B------:R-:W-:Y:S01]  /*0d30*/  R2UR UR47, R17 ;  /* 0x00000000112f72ca */ /* 0x000fe200000e0000 */
[----:B------:R-:W-:Y:S01]  /*0d40*/  UISETP.NE.AND UP0, UPT, UR8, 0x1, UPT ;  /* 0x000000010800788c */ /* 0x000fe2000bf05270 */
[----:B------:R-:W-:Y:S01]  /*0d50*/  R2UR UR9, R19 ;  /* 0x00000000130972ca */ /* 0x000fe200000e0000 */
[----:B------:R-:W-:Y:S01]  /*0d60*/  ULDC UR4, c[0x0][0xa10] ;  /* 0x0002840000047ab9 */ /* 0x000fe20000000800 */
[----:B------:R-:W-:Y:S01]  /*0d70*/  ULDC UR44, c[0x0][0xa1c] ;  /* 0x00028700002c7ab9 */ /* 0x000fe20000000800 */
[----:B------:R-:W-:-:S07]  /*0d80*/  UISETP.NE.AND UP1, UPT, UR4, 0x1, UPT ;  /* 0x000000010400788c */ /* 0x000fce000bf25270 */
[----:B------:R-:W-:Y:S02]  /*0d90*/  @UP0 ULDC.64 UR6, c[0x0][0xa08] ;  /* 0x0002820000060ab9 */ /* 0x000fe40000000a00 */
[----:B------:R-:W-:Y:S02]  /*0da0*/  UIMAD.WIDE.U32 UR4, UR47, UR6, URZ ;  /* 0x000000062f0472a5 */ /* 0x000fe4000f8e003f */
[----:B------:R-:W-:Y:S02]  /*0db0*/  UISETP.NE.AND UP2, UPT, UR9, 0x1, UPT ;  /* 0x000000010900788c */ /* 0x000fe4000bf45270 */
[----:B------:R-:W-:Y:S02]  /*0dc0*/  @UP0 USHF.R.U32.HI UR47, URZ, UR7, UR5 ;  /* 0x000000073f2f0299 */ /* 0x000fe40008011605 */
[----:B------:R-:W-:Y:S01]  /*0dd0*/  UISETP.NE.AND UP0, UPT, UR44, 0x1, UPT ;  /* 0x000000012c00788c */ /* 0x000fe2000bf05270 */
[----:B------:R-:W-:Y:S01]  /*0de0*/  @UP1 ULDC UR4, c[0x0][0xa14] ;  /* 0x0002850000041ab9 */ /* 0x000fe20000000800 */
[----:B------:R-:W-:Y:S01]  /*0df0*/  @UP1 ULDC UR6, c[0x0][0xa18] ;  /* 0x0002860000061ab9 */ /* 0x000fe20000000800 */
[----:B------:R-:W-:Y:S01]  /*0e00*/  UIMAD.WIDE.U32 UR4, UR47, UR4, URZ ;  /* 0x000000042f0472a5 */ /* 0x000fe2000f8e003f */
[----:B------:R-:W-:Y:S01]  /*0e10*/  PLOP3.LUT P0, PT, PT, PT, UP2, 0x80, 0x0 ;  /* 0x000000000000781c */ /* 0x000fe20003f0f028 */
[----:B------:R-:W-:Y:S01]  /*0e20*/  UMOV UR46, UR47 ;  /* 0x0000002f002e7c82 */ /* 0x000fe20008000000 */
[----:B------:R-:W-:Y:S01]  /*0e30*/  IADD3 R0, RZ, -UR47, RZ ;  /* 0x8000002fff007c10 */ /* 0x000fe2000fffe0ff */
[----:B------:R-:W-:-:S04]  /*0e40*/  @UP1 USHF.R.U32.HI UR46, URZ, UR6, UR5 ;  /* 0x000000063f2e1299 */ /* 0x000fc80008011605 */
[----:B------:R-:W-:Y:S01]  /*0e50*/  @UP0 ULDC.64 UR6, c[0x0][0xa20] ;  /* 0x0002880000060ab9 */ /* 0x000fe20000000a00 */
[----:B------:R-:W-:Y:S01]  /*0e60*/  IMAD R0, R0, UR8, R17 ;  /* 0x0000000800007c24 */ /* 0x000fe2000f8e0211 */
[----:B------:R-:W-:-:S03]  /*0e70*/  UIMAD.WIDE.U32 UR4, UR46, UR6, URZ ;  /* 0x000000062e0472a5 */ /* 0x000fc6000f8e003f */
[----:B------:R-:W-:Y:S01]  /*0e80*/  UMOV UR6, UR46 ;  /* 0x0000002e00067c82 */ /* 0x000fe20008000000 */
[----:B------:R-:W-:Y:S01]  /*0e90*/  @UP0 USHF.R.U32.HI UR6, URZ, UR7, UR5 ;  /* 0x000000073f060299 */ /* 0x000fe20008011605 */
[----:B------:R-:W-:-:S03]  /*0ea0*/  R2UR UR60, R0 ;  /* 0x00000000003c72ca */ /* 0x000fc600000e0000 */
[----:B------:R-:W-:-:S04]  /*0eb0*/  UIADD3 UR4, -UR6, URZ, URZ ;  /* 0x0000003f06047290 */ /* 0x000fc8000fffe13f */
[----:B------:R-:W-:Y:S01]  /*0ec0*/  UIMAD UR44, UR44, UR4, UR46 ;  /* 0x000000042c2c72a4 */ /* 0x000fe2000f8e022e */
[----:B--2-4-:R-:W-:Y:S11]  /*0ed0*/  @!P0 BRA `(.L_x_8) ;  /* 0x0000000000748947 */ /* 0x014ff60003800000 */
[----:B------:R-:W-:-:S13]  /*0ee0*/  R2UR UR4, R19 ;  /* 0x00000000130472ca */ /* 0x000fda00000e0000 */
[----:B------:R-:W-:-:S06]  /*0ef0*/  UISETP.NE.AND UP0, UPT, UR4, 0x2, UPT ;  /* 0x000000020400788c */ /* 0x000fcc000bf05270 */
[----:B------:R-:W-:-:S13]  /*0f00*/  PLOP3.LUT P1, PT, PT, PT, UP0, 0x80, 0x0 ;  /* 0x000000000000781c */ /* 0x000fda0003f2f008 */
[----:B------:R-:W-:Y:S05]  /*0f10*/  @!P1 BRA `(.L_x_9) ;  /* 0x00000000004c9947 */ /* 0x000fea0003800000 */
[----:B------:R-:W-:-:S13]  /*0f20*/  R2UR UR4, R19 ;  /* 0x00000000130472ca */ /* 0x000fda00000e0000 */
[----:B------:R-:W-:-:S06]  /*0f30*/  UISETP.NE.AND UP0, UPT, UR4, 0x3, UPT ;  /* 0x000000030400788c */ /* 0x000fcc000bf05270 */
[----:B------:R-:W-:-:S13]  /*0f40*/  PLOP3.LUT P1, PT, PT, PT, UP0, 0x80, 0x0 ;  /* 0x000000000000781c */ /* 0x000fda0003f2f008 */
[----:B------:R-:W-:Y:S05]  /*0f50*/  @!P1 BRA `(.L_x_10) ;  /* 0x0000000000289947 */ /* 0x000fea0003800000 */
[----:B------:R-:W-:-:S13]  /*0f60*/  R2UR UR4, R19 ;  /* 0x00000000130472ca */ /* 0x000fda00000e0000 */
[----:B------:R-:W-:-:S06]  /*0f70*/  UISETP.NE.AND UP0, UPT, UR4, 0x4, UPT ;  /* 0x000000040400788c */ /* 0x000fcc000bf05270 */
[----:B------:R-:W-:-:S13]  /*0f80*/  PLOP3.LUT P1, PT, PT, PT, UP0, 0x80, 0x0 ;  /* 0x000000000000781c */ /* 0x000fda0003f2f008 */
[----:B------:R-:W-:Y:S05]  /*0f90*/  @P1 BRA `(.L_x_11) ;  /* 0x0000000000541947 */ /* 0x000fea0003800000 */
[----:B------:R-:W-:Y:S02]  /*0fa0*/  UIADD3 UR4, UR45, -0x1, URZ ;  /* 0xffffffff2d047890 */ /* 0x000fe4000fffe03f */
[----:B------:R-:W-:Y:S02]  /*0fb0*/  ULOP3.LUT UR45, UR45, 0x1, URZ, 0xc, !UPT ;  /* 0x000000012d2d7892 */ /* 0x000fe4000f8e0c3f */
[----:B------:R-:W-:-:S04]  /*0fc0*/  ULOP3.LUT UR4, UR4, 0x2, URZ, 0xc0, !UPT ;  /* 0x0000000204047892 */ /* 0x000fc8000f8ec03f */
[----:B------:R-:W-:-:S04]  /*0fd0*/  USHF.R.U32.HI UR4, URZ, 0x1, UR4 ;  /* 0x000000013f047899 */ /* 0x000fc80008011604 */
[----:B------:R-:W-:Y:S01]  /*0fe0*/  ULOP3.LUT UR61, UR61, UR4, URZ, 0x3c, !UPT ;  /* 0x000000043d3d7292 */ /* 0x000fe2000f8e3c3f */
[----:B------:R-:W-:Y:S11]  /*0ff0*/  BRA `(.L_x_11) ;  /* 0x00000000003c7947 */ /* 0x000ff60003800000 */
.L_x_10:
[----:B------:R-:W-:Y:S02]  /*1000*/  ULOP3.LUT UP0, URZ, UR45, 0x2, URZ, 0xc0, !UPT ;  /* 0x000000022d3f7892 */ /* 0x000fe4000f80c03f */
[----:B------:R-:W-:Y:S02]  /*1010*/  ULOP3.LUT UR45, UR45, 0x1, URZ, 0xc0, !UPT ;  /* 0x000000012d2d7892 */ /* 0x000fe4000f8ec03f */
[----:B------:R-:W-:-:S04]  /*1020*/  USEL UR4, URZ, 0x1, UP0 ;  /* 0x000000013f047887 */ /* 0x000fc80008000000 */
[----:B------:R-:W-:Y:S01]  /*1030*/  ULOP3.LUT UR61, UR61, UR4, URZ, 0x3c, !UPT ;  /* 0x000000043d3d7292 */ /* 0x000fe2000f8e3c3f */
[----:B------:R-:W-:Y:S11]  /*1040*/  BRA `(.L_x_11) ;  /* 0x0000000000287947 */ /* 0x000ff60003800000 */
.L_x_9:
[----:B------:R-:W-:Y:S02]  /*1050*/  UIADD3 UR4, UR45, 0x1, URZ ;  /* 0x000000012d047890 */ /* 0x000fe4000fffe03f */
[----:B------:R-:W-:Y:S02]  /*1060*/  ULOP3.LUT UR45, UR45, 0x1, URZ, 0xc, !UPT ;  /* 0x000000012d2d7892 */ /* 0x000fe4000f8e0c3f */
[----:B------:R-:W-:-:S04]  /*1070*/  UISETP.GT.U32.AND UP0, UPT, UR4, 0x1, UPT ;  /* 0x000000010400788c */ /* 0x000fc8000bf04070 */
[----:B------:R-:W-:-:S04]  /*1080*/  USEL UR4, URZ, 0x1, !UP0 ;  /* 0x000000013f047887 */ /* 0x000fc8000c000000 */
[----:B------:R-:W-:Y:S01]  /*1090*/  ULOP3.LUT UR61, UR61, UR4, URZ, 0x3c, !UPT ;  /* 0x000000043d3d7292 */ /* 0x000fe2000f8e3c3f */
[----:B------:R-:W-:Y:S11]  /*10a0*/  BRA `(.L_x_11) ;  /* 0x0000000000107947 */ /* 0x000ff60003800000 */
.L_x_8:
[----:B------:R-:W-:Y:S02]  /*10b0*/  UISETP.GT.U32.AND UP0, UPT, UR45, 0x1, UPT ;  /* 0x000000012d00788c */ /* 0x000fe4000bf04070 */
[----:B------:R-:W-:Y:S02]  /*10c0*/  ULOP3.LUT UR45, UR45, 0x1, URZ, 0xc0, !UPT ;  /* 0x000000012d2d7892 */ /* 0x000fe4000f8ec03f */
[----:B------:R-:W-:-:S04]  /*10d0*/  USEL UR4, URZ, 0x1, !UP0 ;  /* 0x000000013f047887 */ /* 0x000fc8000c000000 */
[----:B------:R-:W-:-:S12]  /*10e0*/  ULOP3.LUT UR61, UR61, UR4, URZ, 0x3c, !UPT ;  /* 0x000000043d3d7292 */ /* 0x000fd8000f8e3c3f */
.L_x_11:
        /* <DEDUP_REMOVED lines=13> */
[----:B------:R-:W-:Y:S01]  /*11c0*/  ULEA UR60, UR60, 0x3, 0x1 ;  /* 0x000000033c3c7891 */ /* 0x000fe2000f8e083f */
[----:B------:R-:W-:Y:S11]  /*11d0*/  BRA `(.L_x_15) ;  /* 0x0000000000147947 */ /* 0x000ff60003800000 */
.L_x_14:
[----:B------:R-:W-:Y:S01]  /*11e0*/  ULEA UR60, UR60, 0x2, 0x1 ;  /* 0x000000023c3c7891 */ /* 0x000fe2000f8e083f */
[----:B------:R-:W-:Y:S11]  /*11f0*/  BRA `(.L_x_15) ;  /* 0x00000000000c7947 */ /* 0x000ff60003800000 */
.L_x_13:
[----:B------:R-:W-:Y:S01]  /*1200*/  ULEA UR60, UR60, 0x1, 0x1 ;  /* 0x000000013c3c7891 */ /* 0x000fe2000f8e083f */
[----:B------:R-:W-:Y:S11]  /*1210*/  BRA `(.L_x_15) ;  /* 0x0000000000047947 */ /* 0x000ff60003800000 */
.L_x_12:
[----:B------:R-:W-:-:S12]  /*1220*/  USHF.L.U32 UR60, UR60, 0x1, URZ ;  /* 0x000000013c3c7899 */ /* 0x000fd8000800063f */
.L_x_15:
[----:B------:R-:W-:-:S13]  /*1230*/  R2UR UR4, R16 ;  /* 0x00000000100472ca */ /* 0x000fda00000e0000 */
[----:B------:R-:W-:-:S04]  /*1240*/  ULOP3.LUT UR4, UR4, 0x1, URZ, 0xfc, !UPT ;  /* 0x0000000104047892 */ /* 0x000fc8000f8efc3f */
[----:B------:R-:W-:-:S06]  /*1250*/  UISETP.NE.AND UP0, UPT, UR4, 0x3, UPT ;  /* 0x000000030400788c */ /* 0x000fcc000bf05270 */
[----:B------:R-:W-:-:S13]  /*1260*/  PLOP3.LUT P0, PT, PT, PT, UP0, 0x80, 0x0 ;  /* 0x000000000000781c */ /* 0x000fda0003f0f008 */
[----:B------:R-:W-:Y:S05]  /*1270*/  @!P0 BRA `(.L_x_16) ;  /* 0x0000000000048947 */ /* 0x000fea0003800000 */
[----:B------:R-:W-:Y:S01]  /*1280*/  BPT.TRAP 0x1 ;  /* 0x000000040000795c */ /* 0x000fe20000300000 */
.L_x_16:
[----:B------:R-:W1:Y:S01]  /*1290*/  S2UR UR4, SR_CgaCtaId ;  /* 0x00000000000479c3 */ /* 0x000e620000008800 */
[----:B------:R-:W-:Y:S01]  /*12a0*/  UMOV UR37, 0x400 ;  /* 0x0000040000257882 */ /* 0x000fe20000000000 */
[----:B------:R-:W-:Y:S02]  /*12b0*/  MOV R0, UR61 ;  /* 0x0000003d00007c02 */ /* 0x000fe40008000f00 */
[----:B------:R-:W-:Y:S02]  /*12c0*/  R2UR UR5, R186 ;  /* 0x00000000ba0572ca */ /* 0x000fe400000e0000 */
[----:B------:R-:W-:-:S11]  /*12d0*/  SHF.L.U32 R0, R0, 0x1f, RZ ;  /* 0x0000001f00007819 */ /* 0x000fd600000006ff */
[----:B------:R-:W-:-:S06]  /*12e0*/  UISETP.NE.AND UP0, UPT, UR5, 0x3, UPT ;  /* 0x000000030500788c */ /* 0x000fcc000bf05270 */
[----:B------:R-:W-:Y:S01]  /*12f0*/  PLOP3.LUT P0, PT, PT, PT, UP0, 0x80, 0x0 ;  /* 0x000000000000781c */ /* 0x000fe20003f0f008 */
[----:B-1----:R-:W-:-:S04]  /*1300*/  ULEA UR37, UR4, UR37, 0x18 ;  /* 0x0000002504257291 */ /* 0x002fc8000f8ec03f */
[----:B------:R-:W-:-:S09]  /*1310*/  ULEA UR4, UR45, UR37, 0x3 ;  /* 0x000000252d047291 */ /* 0x000fd2000f8e183f */
[----:B------:R-:W1:Y:S02]  /*1320*/  SYNCS.PHASECHK.TRANS64.TRYWAIT P1, [UR4+0x3c450], R0 ;  /* 0x03c45000ff0075a7 */ /* 0x000e640008020144 */
[----:B-1----:R-:W-:Y:S05]  /*1330*/  @!P1 BRA `(.L_x_17) ;  /* 0x000000b8009c9947 */ /* 0x002fea0003800000 */
.L_x_133:
[----:B------:R-:W-:Y:S05]  /*1340*/  @!P0 BRA `(.L_x_18) ;  /* 0x0000000000048947 */ /* 0x000fea0003800000 */
[----:B------:R-:W-:Y:S01]  /*1350*/  BPT.TRAP 0x1 ;  /* 0x000000040000795c */ /* 0x000fe20000300000 */
.L_x_18:
[----:B------:R-:W-:Y:S01]  /*1360*/  ULEA UR7, UR36, UR37, 0x3 ;  /* 0x0000002524077291 */ /* 0x000fe2000f8e183f */
[----:B-1----:R-:W-:Y:S01]  /*1370*/  SHF.L.U32 R3, R23, 0x1f, RZ ;  /* 0x0000001f17037819 */ /* 0x002fe200000006ff */
[----:B------:R-:W-:Y:S01]  /*1380*/  UIADD3 UR6, UR37, 0x3c490, URZ ;  /* 0x0003c49025067890 */ /* 0x000fe2000fffe03f */
[----:B------:R-:W-:Y:S02]  /*1390*/  R2UR UR4, R19 ;  /* 0x00000000130472ca */ /* 0x000fe400000e0000 */
[----:B------:R-:W-:-:S04]  /*13a0*/  SHF.L.U32 R4, R184, 0x1f, RZ ;  /* 0x0000001fb8047819 */ /* 0x000fc800000006ff */
[----:B------:R-:W1:Y:S07]  /*13b0*/  SYNCS.PHASECHK.TRANS64.TRYWAIT P1, [UR7+0x3c400], R3 ;  /* 0x03c40003ff0075a7 */ /* 0x000e6e0008020147 */
[----:B------:R-:W-:Y:S02]  /*13c0*/  ULEA UR56, UR4, 0xfffffff8, 0x3 ;  /* 0xfffffff804387891 */ /* 0x000fe4000f8e183f */
[----:B------:R-:W-:Y:S02]  /*13d0*/  ULEA UR4, UR4, UR6, 0x3 ;  /* 0x0000000604047291 */ /* 0x000fe4000f8e183f */
[----:B------:R-:W-:-:S04]  /*13e0*/  ULOP3.LUT UR56, UR56, 0x8, URZ, 0xc, !UPT ;  /* 0x0000000838387892 */ /* 0x000fc8000f8e0c3f */
[----:B------:R-:W-:Y:S01]  /*13f0*/  MOV R0, UR4 ;  /* 0x0000000400007c02 */ /* 0x000fe20008000f00 */
[----:B-1----:R-:W-:Y:S07]  /*1400*/  @!P1 BRA `(.L_x_19) ;  /* 0x000000b800809947 */ /* 0x002fee0003800000 */
.L_x_134:
[----:B------:R-:W-:-:S13]  /*1410*/  R2UR UR4, R0 ;  /* 0x00000000000472ca */ /* 0x000fda00000e0000 */
[----:B------:R-:W2:Y:S02]  /*1420*/  SYNCS.PHASECHK.TRANS64.TRYWAIT P1, [UR4+-0x8], R4 ;  /* 0xfffff804ff0075a7 */ /* 0x000ea40008020144 */
[----:B--2---:R-:W-:Y:S05]  /*1430*/  @!P1 BRA `(.L_x_20) ;  /* 0x000000b8008c9947 */ /* 0x004fea0003800000 */
.L_x_135:
[----:B------:R-:W-:Y:S01]  /*1440*/  UIADD3 UR5, UR37, 0x10000, URZ ;  /* 0x0001000025057890 */ /* 0x000fe2000fffe03f */
[----:B------:R-:W-:Y:S01]  /*1450*/  WARPGROUP.ARRIVE ;  /* 0x00000000000079c5 */ /* 0x000fe20000000000 */
[----:B------:R-:W-:Y:S01]  /*1460*/  USHF.R.U32.HI UR4, URZ, 0x4, UR37 ;  /* 0x000000043f047899 */ /* 0x000fe20008011625 */
[----:B-1----:R-:W-:Y:S01]  /*1470*/  MOV R3, UR56 ;  /* 0x0000003800037c02 */ /* 0x002fe20008000f00 */
[----:B------:R-:W-:Y:S01]  /*1480*/  USHF.R.U32.HI UR5, URZ, 0x4, UR5 ;  /* 0x000000043f057899 */ /* 0x000fe20008011605 */
[----:B------:R-:W1:Y:S01]  /*1490*/  LDC R168, c[0x0][0x28c] ;  /* 0x0000a300ffa87b82 */ /* 0x000e620000000800 */
[----:B------:R-:W-:Y:S01]  /*14a0*/  ULOP3.LUT UR4, UR4, 0x3fff, URZ, 0xc0, !UPT ;  /* 0x00003fff04047892 */ /* 0x000fe2000f8ec03f */
[C---:B------:R-:W-:Y:S01]  /*14b0*/  IADD3 R21, R185.reuse, 0x8, RZ ;  /* 0x00000008b9157810 */ /* 0x040fe20007ffe0ff */
[----:B------:R-:W-:Y:S01]  /*14c0*/  ULOP3.LUT UR38, UR5, 0x3fff, URZ, 0xc0, !UPT ;  /* 0x00003fff05267892 */ /* 0x000fe2000f8ec03f */
[----:B------:R-:W-:Y:S01]  /*14d0*/  IADD3 R57, R185, 0x10, RZ ;  /* 0x00000010b9397810 */ /* 0x000fe20007ffe0ff */
[----:B------:R-:W-:Y:S01]  /*14e0*/  ULOP3.LUT UR4, UR4, 0x10000, URZ, 0xfc, !UPT ;  /* 0x0001000004047892 */ /* 0x000fe2000f8efc3f */
[----:B------:R-:W-:Y:S01]  /*14f0*/  P2R R58, PR, RZ, 0x1 ;  /* 0x00000001ff3a7803 */ /* 0x000fe20000000000 */
[----:B------:R-:W-:-:S02]  /*1500*/  ULOP3.LUT UR39, UR38, 0x10000, URZ, 0xfc, !UPT ;  /* 0x0001000026277892 */ /* 0x000fc4000f8efc3f */
[----:B------:R-:W-:Y:S02]  /*1510*/  ULEA UR5, UR45, UR4, 0xb ;  /* 0x000000042d057291 */ /* 0x000fe4000f8e583f */
[----:B------:R-:W-:Y:S01]  /*1520*/  ULEA UR4, UR36, UR39, 0xb ;  /* 0x0000002724047291 */ /* 0x000fe2000f8e583f */
[----:B------:R-:W-:Y:S01]  /*1530*/  UMOV UR9, 0x40000040 ;  /* 0x4000004000097882 */ /* 0x000fe20000000000 */
[----:B------:R-:W-:Y:S01]  /*1540*/  UMOV UR11, 0x40000040 ;  /* 0x40000040000b7882 */ /* 0x000fe20000000000 */
[----:B------:R-:W-:Y:S02]  /*1550*/  MOV R15, UR9 ;  /* 0x00000009000f7c02 */ /* 0x000fe40008000f00 */
[----:B------:R-:W-:Y:S01]  /*1560*/  UMOV UR8, UR5 ;  /* 0x0000000500087c82 */ /* 0x000fe20008000000 */
[----:B------:R-:W-:Y:S01]  /*1570*/  UMOV UR13, 0x40000040 ;  /* 0x40000040000d7882 */ /* 0x000fe20000000000 */
[----:B------:R-:W-:Y:S01]  /*1580*/  UMOV UR10, UR4 ;  /* 0x00000004000a7c82 */ /* 0x000fe20008000000 */
[----:B------:R-:W-:Y:S01]  /*1590*/  MOV R14, UR8 ;  /* 0x00000008000e7c02 */ /* 0x000fe20008000f00 */
[----:B------:R-:W-:Y:S01]  /*15a0*/  HGMMA.64x64x16.F32 R24, gdesc[UR8], RZ, !UPT, gsb0 ;  /* 0x00e00000081879f0 */ /* 0x000fe2000c0008ff */
[----:B------:R-:W-:Y:S01]  /*15b0*/  UIADD3 UR8, UR5, 0x2, URZ ;  /* 0x0000000205087890 */ /* 0x000fe2000fffe03f */
[----:B------:R-:W-:Y:S01]  /*15c0*/  MOV R13, UR13 ;  /* 0x0000000d000d7c02 */ /* 0x000fe20008000f00 */
[----:B------:R-:W-:Y:S01]  /*15d0*/  UIADD3 UR9, UR4, 0x2, URZ ;  /* 0x0000000204097890 */ /* 0x000fe2000fffe03f */
[-C--:B-1----:R-:W-:Y:S01]  /*15e0*/  ISETP.GE.AND P1, PT, R21, R168.reuse, PT ;  /* 0x000000a81500720c */ /* 0x082fe20003f26270 */
[----:B------:R-:W-:Y:S01]  /*15f0*/  UMOV UR15, 0x40000040 ;  /* 0x40000040000f7882 */ /* 0x000fe20000000000 */
[----:B------:R-:W-:Y:S01]  /*1600*/  UIADD3 UR10, UR4, 0x202, URZ ;  /* 0x00000202040a7890 */ /* 0x000fe2000fffe03f */
[C---:B------:R-:W-:Y:S01]  /*1610*/  IADD3 R21, R185.reuse, 0x11, RZ ;  /* 0x00000011b9157810 */ /* 0x040fe20007ffe0ff */
[----:B------:R-:W-:Y:S01]  /*1620*/  UMOV UR12, UR8 ;  /* 0x00000008000c7c82 */ /* 0x000fe20008000000 */
[----:B------:R-:W-:Y:S01]  /*1630*/  UIADD3 UR8, UR5, 0x4, URZ ;  /* 0x0000000405087890 */ /* 0x000fe2000fffe03f */
[----:B------:R-:W-:Y:S01]  /*1640*/  MOV R12, UR12 ;  /* 0x0000000c000c7c02 */ /* 0x000fe20008000f00 */
[----:B------:R-:W-:Y:S01]  /*1650*/  UMOV UR14, UR9 ;  /* 0x00000009000e7c82 */ /* 0x000fe20008000000 */
[----:B------:R-:W-:Y:S01]  /*1660*/  UIADD3 UR9, UR4, 0x4, URZ ;  /* 0x0000000404097890 */ /* 0x000fe2000fffe03f */
[-C--:B------:R-:W-:Y:S01]  /*1670*/  ISETP.GE.AND P2, PT, R185, R168.reuse, PT ;  /* 0x000000a8b900720c */ /* 0x080fe20003f46270 */
[----:B------:R-:W-:Y:S01]  /*1680*/  UMOV UR11, 0x40000040 ;  /* 0x40000040000b7882 */ /* 0x000fe20000000000 */
[----:B------:R-:W-:Y:S01]  /*1690*/  UIADD3 UR16, UR5, 0x206, URZ ;  /* 0x0000020605107890 */ /* 0x000fe2000fffe03f */
[-C--:B------:R-:W-:Y:S01]  /*16a0*/  ISETP.GE.AND P5, PT, R21, R168.reuse, PT ;  /* 0x000000a81500720c */ /* 0x080fe20003fa6270 */
[----:B------:R-:W-:Y:S01]  /*16b0*/  UIADD3 UR18, UR4, 0x206, URZ ;  /* 0x0000020604127890 */ /* 0x000fe2000fffe03f */
[----:B------:R-:W-:Y:S01]  /*16c0*/  IADD3 R21, R185, 0x19, RZ ;  /* 0x00000019b9157810 */ /* 0x000fe20007ffe0ff */
[----:B------:R-:W-:Y:S01]  /*16d0*/  UMOV UR17, 0x40000040 ;  /* 0x4000004000117882 */ /* 0x000fe20000000000 */
[----:B------:R-:W-:Y:S01]  /*16e0*/  UMOV UR19, 0x40000040 ;  /* 0x4000004000137882 */ /* 0x000fe20000000000 */
[----:B------:R-:W-:Y:S01]  /*16f0*/  UIADD3 UR20, UR5, 0x400, URZ ;  /* 0x0000040005147890 */ /* 0x000fe2000fffe03f */
[----:B------:R-:W-:Y:S01]  /*1700*/  ISETP.GE.AND P6, PT, R57, R168, PT ;  /* 0x000000a83900720c */ /* 0x000fe20003fc6270 */
[----:B------:R-:W-:Y:S01]  /*1710*/  UIADD3 UR22, UR4, 0x400, URZ ;  /* 0x0000040004167890 */ /* 0x000fe2000fffe03f */
[----:B------:R-:W-:Y:S01]  /*1720*/  UMOV UR21, 0x40000040 ;  /* 0x4000004000157882 */ /* 0x000fe20000000000 */
[----:B------:R-:W-:Y:S01]  /*1730*/  UMOV UR23, 0x40000040 ;  /* 0x4000004000177882 */ /* 0x000fe20000000000 */
[----:B------:R-:W-:-:S02]  /*1740*/  UIADD3 UR24, UR5, 0x402, URZ ;  /* 0x0000040205187890 */ /* 0x000fc4000fffe03f */
[----:B------:R-:W-:Y:S01]  /*1750*/  UIADD3 UR26, UR4, 0x402, URZ ;  /* 0x00000402041a7890 */ /* 0x000fe2000fffe03f */
[----:B------:R-:W-:Y:S01]  /*1760*/  UMOV UR25, 0x40000040 ;  /* 0x4000004000197882 */ /* 0x000fe20000000000 */
[----:B------:R-:W-:Y:S01]  /*1770*/  UMOV UR27, 0x40000040 ;  /* 0x40000040001b7882 */ /* 0x000fe20000000000 */
[----:B------:R-:W-:Y:S02]  /*1780*/  UIADD3 UR28, UR5, 0x404, URZ ;  /* 0x00000404051c7890 */ /* 0x000fe4000fffe03f */
[----:B------:R-:W-:Y:S01]  /*1790*/  UIADD3 UR30, UR4, 0x404, URZ ;  /* 0x00000404041e7890 */ /* 0x000fe2000fffe03f */
[----:B------:R-:W-:Y:S01]  /*17a0*/  UMOV UR29, 0x40000040 ;  /* 0x40000040001d7882 */ /* 0x000fe20000000000 */
[----:B------:R-:W-:Y:S01]  /*17b0*/  UMOV UR31, 0x40000040 ;  /* 0x40000040001f7882 */ /* 0x000fe20000000000 */
[----:B------:R-:W-:Y:S02]  /*17c0*/  UIADD3 UR32, UR5, 0x406, URZ ;  /* 0x0000040605207890 */ /* 0x000fe4000fffe03f */
        /* <DEDUP_REMOVED lines=15> */
[----:B------:R-:W-:Y:S01]  /*18c0*/  UMOV UR57, 0x40000040 ;  /* 0x4000004000397882 */ /* 0x000fe20000000000 */
[----:B------:R-:W-:Y:S01]  /*18d0*/  UMOV UR59, 0x40000040 ;  /* 0x40000040003b7882 */ /* 0x000fe20000000000 */
[----:B------:R-:W-:Y:S01]  /*18e0*/  MOV R5, UR57 ;  /* 0x0000003900057c02 */ /* 0x000fe20008000f00 */
[----:B------:R-:W-:-:S02]  /*18f0*/  WARPGROUP.DEPBAR.LE gsb0, 0x0 ;  /* 0x00008000000079c5 */ /* 0x000fc40000010000 */
[----:B------:R-:W-:-:S06]  /*1900*/  WARPGROUP.ARRIVE ;  /* 0x00000000000079c5 */ /* 0x000fcc0000000000 */
[----:B------:R-:W-:Y:S01]  /*1910*/  HGMMA.64x64x16.F32 R24, gdesc[UR12], R24, gsb0 ;  /* 0x00e000000c1879f0 */ /* 0x000fe20008000818 */
[----:B------:R-:W-:Y:S01]  /*1920*/  UMOV UR12, UR8 ;  /* 0x00000008000c7c82 */ /* 0x000fe20008000000 */
[----:B------:R-:W-:Y:S01]  /*1930*/  UMOV UR13, 0x40000040 ;  /* 0x40000040000d7882 */ /* 0x000fe20000000000 */
[----:B------:R-:W-:Y:S01]  /*1940*/  UMOV UR14, UR9 ;  /* 0x00000009000e7c82 */ /* 0x000fe20008000000 */
[----:B------:R-:W-:Y:S01]  /*1950*/  UMOV UR15, 0x40000040 ;  /* 0x40000040000f7882 */ /* 0x000fe20000000000 */
[----:B------:R-:W-:Y:S01]  /*1960*/  UIADD3 UR8, UR5, 0x6, URZ ;  /* 0x0000000605087890 */ /* 0x000fe2000fffe03f */
[----:B------:R-:W-:Y:S01]  /*1970*/  MOV R10, UR12 ;  /* 0x0000000c000a7c02 */ /* 0x000fe20008000f00 */
[----:B------:R-:W-:Y:S01]  /*1980*/  UIADD3 UR9, UR4, 0x6, URZ ;  /* 0x0000000604097890 */ /* 0x000fe2000fffe03f */
[----:B------:R-:W-:Y:S01]  /*1990*/  MOV R11, UR13 ;  /* 0x0000000d000b7c02 */ /* 0x000fe20008000f00 */
[----:B------:R-:W-:Y:S02]  /*19a0*/  WARPGROUP.DEPBAR.LE gsb0, 0x0 ;  /* 0x00008000000079c5 */ /* 0x000fe40000010000 */
        /* <DEDUP_REMOVED lines=19> */
[----:B------:R-:W-:Y:S01]  /*1ae0*/  UMOV UR9, 0x40000040 ;  /* 0x4000004000097882 */ /* 0x000fe20000000000 */
[----:B------:R-:W-:Y:S01]  /*1af0*/  MOV R7, UR13 ;  /* 0x0000000d00077c02 */ /* 0x000fe20008000f00 */
[----:B------:R-:W-:Y:S02]  /*1b00*/  WARPGROUP.DEPBAR.LE gsb0, 0x0 ;  /* 0x00008000000079c5 */ /* 0x000fe40000010000 */
[----:B------:R-:W-:-:S06]  /*1b10*/  WARPGROUP.ARRIVE ;  /* 0x00000000000079c5 */ /* 0x000fcc0000000000 */
[----:B------:R-:W-:Y:S01]  /*1b20*/  HGMMA.64x64x16.F32 R24, gdesc[UR12], R24, gsb0 ;  /* 0x00e000000c1879f0 */ /* 0x000fe20008000818 */
[----:B------:R-:W-:Y:S02]  /*1b30*/  UIADD3 UR12, UR5, 0x204, URZ ;  /* 0x00000204050c7890 */ /* 0x000fe4000fffe03f */
[----:B------:R-:W-:Y:S01]  /*1b40*/  UIADD3 UR14, UR4, 0x204, URZ ;  /* 0x00000204040e7890 */ /* 0x000fe2000fffe03f */
[----:B------:R-:W-:Y:S01]  /*1b50*/  UMOV UR13, 0x40000040 ;  /* 0x40000040000d7882 */ /* 0x000fe20000000000 */
[----:B------:R-:W-:Y:S01]  /*1b60*/  UMOV UR15, 0x40000040 ;  /* 0x40000040000f7882 */ /* 0x000fe20000000000 */
[----:B------:R-:W-:Y:S02]  /*1b70*/  UIADD3 UR5, UR5, 0x606, URZ ;  /* 0x0000060605057890 */ /* 0x000fe4000fffe03f */
[----:B------:R-:W-:-:S05]  /*1b80*/  UIADD3 UR4, UR4, 0x606, URZ ;  /* 0x0000060604047890 */ /* 0x000fca000fffe03f */
[----:B------:R-:W-:Y:S02]  /*1b90*/  UMOV UR56, UR5 ;  /* 0x0000000500387c82 */ /* 0x000fe40008000000 */
[----:B------:R-:W-:Y:S01]  /*1ba0*/  UMOV UR58, UR4 ;  /* 0x00000004003a7c82 */ /* 0x000fe20008000000 */
[----:B------:R-:W-:Y:S01]  /*1bb0*/  MOV R4, UR56 ;  /* 0x0000003800047c02 */ /* 0x000fe20008000f00 */
[----:B------:R-:W-:Y:S01]  /*1bc0*/  ULDC UR4, c[0x0][0x604] ;  /* 0x0001810000047ab9 */ /* 0x000fe20000000800 */
[----:B------:R-:W-:Y:S02]  /*1bd0*/  WARPGROUP.DEPBAR.LE gsb0, 0x0 ;  /* 0x00008000000079c5 */ /* 0x000fe40000010000 */
[----:B------:R-:W-:-:S06]  /*1be0*/  WARPGROUP.ARRIVE ;  /* 0x00000000000079c5 */ /* 0x000fcc0000000000 */
[----:B------:R-:W-:Y:S03]  /*1bf0*/  HGMMA.64x64x16.F32 R24, gdesc[UR8], R24, gsb0 ;  /* 0x00e00000081879f0 */ /* 0x000fe60008000818 */
        /* <DEDUP_REMOVED lines=29> */
[----:B------:R-:W-:Y:S01]  /*1dd0*/  HGMMA.64x64x16.F32 R24, gdesc[UR56], R24, gsb0 ;  /* 0x00e00000381879f0 */ /* 0x000fe20008000818 */
[----:B------:R-:W-:Y:S02]  /*1de0*/  R2UR UR56, R3 ;  /* 0x00000000033872ca */ /* 0x000fe400000e0000 */
[----:B------:R-:W-:-:S04]  /*1df0*/  IADD3 R3, R185, 0x1, RZ ;  /* 0x00000001b9037810 */ /* 0x000fc80007ffe0ff */
[----:B------:R-:W-:Y:S02]  /*1e00*/  ISETP.GE.AND P4, PT, R3, R168, PT ;  /* 0x000000a80300720c */ /* 0x000fe40003f86270 */
[----:B------:R-:W-:-:S04]  /*1e10*/  IADD3 R3, R185, 0x9, RZ ;  /* 0x00000009b9037810 */ /* 0x000fc80007ffe0ff */
[-C--:B------:R-:W-:Y:S02]  /*1e20*/  ISETP.GE.AND P3, PT, R3, R168.reuse, PT ;  /* 0x000000a80300720c */ /* 0x080fe40003f66270 */
[----:B------:R-:W-:Y:S01]  /*1e30*/  IADD3 R3, R185, 0x18, RZ ;  /* 0x00000018b9037810 */ /* 0x000fe20007ffe0ff */
[----:B------:R-:W-:Y:S02]  /*1e40*/  WARPGROUP.DEPBAR.LE gsb0, 0x0 ;  /* 0x00008000000079c5 */ /* 0x000fe40000010000 */
[----:B------:R-:W-:Y:S02]  /*1e50*/  FSEL R24, R24, -INF , !P2 ;  /* 0xff80000018187808 */ /* 0x000fe40005000000 */
[----:B------:R-:W-:Y:S02]  /*1e60*/  FSEL R25, R25, -INF , !P4 ;  /* 0xff80000019197808 */ /* 0x000fe40006000000 */
[----:B------:R-:W-:Y:S02]  /*1e70*/  FSEL R27, R27, -INF , !P4 ;  /* 0xff8000001b1b7808 */ /* 0x000fe40006000000 */
[----:B------:R-:W-:-:S02]  /*1e80*/  ISETP.GE.AND P4, PT, R21, R168, PT ;  /* 0x000000a81500720c */ /* 0x000fc40003f86270 */
[----:B------:R-:W-:Y:S02]  /*1e90*/  FSEL R28, R28, -INF , !P1 ;  /* 0xff8000001c1c7808 */ /* 0x000fe40004800000 */
[----:B------:R-:W-:Y:S02]  /*1ea0*/  FMNMX R21, R24, R25, !PT ;  /* 0x0000001918157209 */ /* 0x000fe40007800000 */
[----:B------:R-:W-:Y:S02]  /*1eb0*/  FSEL R29, R29, -INF , !P3 ;  /* 0xff8000001d1d7808 */ /* 0x000fe40005800000 */
[----:B------:R-:W-:Y:S02]  /*1ec0*/  FMNMX R20, R28, R21, !PT ;  /* 0x000000151c147209 */ /* 0x000fe40007800000 */
[----:B------:R-:W-:Y:S02]  /*1ed0*/  FSEL R26, R26, -INF , !P2 ;  /* 0xff8000001a1a7808 */ /* 0x000fe40005000000 */
[----:B------:R-:W-:-:S02]  /*1ee0*/  ISETP.GE.AND P2, PT, R3, R168, PT ;  /* 0x000000a80300720c */ /* 0x000fc40003f46270 */
[----:B------:R-:W-:Y:S02]  /*1ef0*/  IADD3 R3, R185, 0x20, RZ ;  /* 0x00000020b9037810 */ /* 0x000fe40007ffe0ff */
[----:B------:R-:W-:Y:S02]  /*1f00*/  FSEL R32, R32, -INF , !P6 ;  /* 0xff80000020207808 */ /* 0x000fe40007000000 */
[----:B------:R-:W-:Y:S02]  /*1f10*/  FMNMX R21, R29, R20, !PT ;  /* 0x000000141d157209 */ /* 0x000fe40007800000 */
[----:B------:R-:W-:Y:S02]  /*1f20*/  FSEL R30, R30, -INF , !P1 ;  /* 0xff8000001e1e7808 */ /* 0x000fe40004800000 */
[----:B------:R-:W-:Y:S02]  /*1f30*/  ISETP.GE.AND P1, PT, R3, R168, PT ;  /* 0x000000a80300720c */ /* 0x000fe40003f26270 */
[----:B------:R-:W-:-:S02]  /*1f40*/  FSEL R33, R33, -INF , !P5 ;  /* 0xff80000021217808 */ /* 0x000fc40006800000 */
[----:B------:R-:W-:Y:S02]  /*1f50*/  FMNMX R20, R32, R21, !PT ;  /* 0x0000001520147209 */ /* 0x000fe40007800000 */
[----:B------:R-:W-:Y:S02]  /*1f60*/  IADD3 R3, R185, 0x21, RZ ;  /* 0x00000021b9037810 */ /* 0x000fe40007ffe0ff */
[----:B------:R-:W-:Y:S02]  /*1f70*/  FSEL R31, R31, -INF , !P3 ;  /* 0xff8000001f1f7808 */ /* 0x000fe40005800000 */
[----:B------:R-:W-:Y:S02]  /*1f80*/  FSEL R36, R36, -INF , !P2 ;  /* 0xff80000024247808 */ /* 0x000fe40005000000 */
[----:B------:R-:W-:Y:S02]  /*1f90*/  FMNMX R21, R33, R20, !PT ;  /* 0x0000001421157209 */ /* 0x000fe40007800000 */
[----:B------:R-:W-:-:S02]  /*1fa0*/  ISETP.GE.AND P3, PT, R3, R168, PT ;  /* 0x000000a80300720c */ /* 0x000fc40003f66270 */
[----:B------:R-:W-:Y:S02]  /*1fb0*/  IADD3 R3, R185, 0x28, RZ ;  /* 0x00000028b9037810 */ /* 0x000fe40007ffe0ff */
[----:B------:R-:W-:Y:S02]  /*1fc0*/  FSEL R37, R37, -INF , !P4 ;  /* 0xff80000025257808 */ /* 0x000fe40006000000 */
[----:B------:R-:W-:Y:S02]  /*1fd0*/  FMNMX R20, R36, R21, !PT ;  /* 0x0000001524147209 */ /* 0x000fe40007800000 */
[----:B------:R-:W-:Y:S02]  /*1fe0*/  FSEL R34, R34, -INF , !P6 ;  /* 0xff80000022227808 */ /* 0x000fe40007000000 */
[----:B------:R-:W-:Y:S02]  /*1ff0*/  ISETP.GE.AND P6, PT, R3, R168, PT ;  /* 0x000000a80300720c */ /* 0x000fe40003fc6270 */
[----:B------:R-:W-:-:S02]  /*2000*/  IADD3 R3, R185, 0x29, RZ ;  /* 0x00000029b9037810 */ /* 0x000fc40007ffe0ff */
[----:B------:R-:W-:Y:S02]  /*2010*/  FSEL R40, R40, -INF , !P1 ;  /* 0xff80000028287808 */ /* 0x000fe40004800000 */
[----:B------:R-:W-:Y:S02]  /*2020*/  FMNMX R21, R37, R20, !PT ;  /* 0x0000001425157209 */ /* 0x000fe40007800000 */
[----:B------:R-:W-:Y:S02]  /*2030*/  FSEL R35, R35, -INF , !P5 ;  /* 0xff80000023237808 */ /* 0x000fe40006800000 */
[----:B------:R-:W-:Y:S02]  /*2040*/  ISETP.GE.AND P5, PT, R3, R168, PT ;  /* 0x000000a80300720c */ /* 0x000fe40003fa6270 */
[----:B------:R-:W-:Y:S02]  /*2050*/  IADD3 R3, R185, 0x30, RZ ;  /* 0x00000030b9037810 */ /* 0x000fe40007ffe0ff */
[----:B------:R-:W-:-:S02]  /*2060*/  FSEL R41, R41, -INF , !P3 ;  /* 0xff80000029297808 */ /* 0x000fc40005800000 */
[----:B------:R-:W-:Y:S02]  /*2070*/  FMNMX R20, R40, R21, !PT ;  /* 0x0000001528147209 */ /* 0x000fe40007800000 */
[----:B------:R-:W-:Y:S02]  /*2080*/  FSEL R38, R38, -INF , !P2 ;  /* 0xff80000026267808 */ /* 0x000fe40005000000 */
[----:B------:R-:W-:Y:S02]  /*2090*/  ISETP.GE.AND P2, PT, R3, R168, PT ;  /* 0x000000a80300720c */ /* 0x000fe40003f46270 */
[----:B------:R-:W-:Y:S02]  /*20a0*/  FSEL R44, R44, -INF , !P6 ;  /* 0xff8000002c2c7808 */ /* 0x000fe40007000000 */
[----:B------:R-:W-:Y:S02]  /*20b0*/  FMNMX R21, R41, R20, !PT ;  /* 0x0000001429157209 */ /* 0x000fe40007800000 */
[----:B------:R-:W-:-:S02]  /*20c0*/  IADD3 R3, R185, 0x31, RZ ;  /* 0x00000031b9037810 */ /* 0x000fc40007ffe0ff */
[----:B------:R-:W-:Y:S02]  /*20d0*/  FSEL R39, R39, -INF , !P4 ;  /* 0xff80000027277808 */ /* 0x000fe40006000000 */
[----:B------:R-:W-:Y:S02]  /*20e0*/  FSEL R45, R45, -INF , !P5 ;  /* 0xff8000002d2d7808 */ /* 0x000fe40006800000 */
[----:B------:R-:W-:Y:S02]  /*20f0*/  FMNMX R20, R44, R21, !PT ;  /* 0x000000152c147209 */ /* 0x000fe40007800000 */
[----:B------:R-:W-:Y:S02]  /*2100*/  ISETP.GE.AND P4, PT, R3, R168, PT ;  /* 0x000000a80300720c */ /* 0x000fe40003f86270 */
[----:B------:R-:W-:Y:S02]  /*2110*/  IADD3 R3, R185, 0x38, RZ ;  /* 0x00000038b9037810 */ /* 0x000fe40007ffe0ff */
[----:B------:R-:W-:-:S02]  /*2120*/  FSEL R48, R48, -INF , !P2 ;  /* 0xff80000030307808 */ /* 0x000fc40005000000 */
[----:B------:R-:W-:Y:S02]  /*2130*/  FMNMX R21, R45, R20, !PT ;  /* 0x000000142d157209 */ /* 0x000fe40007800000 */
[----:B------:R-:W-:Y:S02]  /*2140*/  FSEL R42, R42, -INF , !P1 ;  /* 0xff8000002a2a7808 */ /* 0x000fe40004800000 */
[----:B------:R-:W-:Y:S02]  /*2150*/  ISETP.GE.AND P1, PT, R3, R168, PT ;  /* 0x000000a80300720c */ /* 0x000fe40003f26270 */
[----:B------:R-:W-:Y:S02]  /*2160*/  IADD3 R3, R185, 0x39, RZ ;  /* 0x00000039b9037810 */ /* 0x000fe40007ffe0ff */
[----:B------:R-:W-:Y:S02]  /*2170*/  FSEL R49, R49, -INF , !P4 ;  /* 0xff80000031317808 */ /* 0x000fe40006000000 */
[----:B------:R-:W-:-:S02]  /*2180*/  FMNMX R20, R48, R21, !PT ;  /* 0x0000001530147209 */ /* 0x000fc40007800000 */
[----:B------:R-:W-:Y:S02]  /*2190*/  FSEL R43, R43, -INF , !P3 ;  /* 0xff8000002b2b7808 */ /* 0x000fe40005800000 */
[----:B------:R-:W-:Y:S02]  /*21a0*/  ISETP.GE.AND P3, PT, R3, R168, PT ;  /* 0x000000a80300720c */ /* 0x000fe40003f66270 */
[----:B------:R-:W-:Y:S02]  /*21b0*/  FSEL R52, R52, -INF , !P1 ;  /* 0xff80000034347808 */ /* 0x000fe40004800000 */
[----:B------:R-:W-:Y:S02]  /*21c0*/  FMNMX R3, R49, R20, !PT ;  /* 0x0000001431037209 */ /* 0x000fe40007800000 */
[----:B------:R-:W-:Y:S02]  /*21d0*/  FSEL R53, R53, -INF , !P3 ;  /* 0xff80000035357808 */ /* 0x000fe40005800000 */
[----:B------:R-:W-:-:S02]  /*21e0*/  FMNMX R20, R52, R3, !PT ;  /* 0x0000000334147209 */ /* 0x000fc40007800000 */
[----:B------:R-:W-:Y:S02]  /*21f0*/  FSEL R46, R46, -INF , !P6 ;  /* 0xff8000002e2e7808 */ /* 0x000fe40007000000 */
[----:B------:R-:W-:Y:S02]  /*2200*/  FMNMX R21, R53, R20, !PT ;  /* 0x0000001435157209 */ /* 0x000fe40007800000 */
[----:B------:R-:W-:Y:S02]  /*2210*/  FSEL R47, R47, -INF , !P5 ;  /* 0xff8000002f2f7808 */ /* 0x000fe40006800000 */
[----:B------:R-:W-:Y:S01]  /*2220*/  FSEL R50, R50, -INF , !P2 ;  /* 0xff80000032327808 */ /* 0x000fe20005000000 */
[----:B------:R-:W1:Y:S01]  /*2230*/  SHFL.BFLY PT, R20, R21, 0x1, 0x1f ;  /* 0x0c201f0015147f89 */ /* 0x000e6200000e0000 */
[----:B------:R-:W-:Y:S02]  /*2240*/  FSEL R51, R51, -INF , !P4 ;  /* 0xff80000033337808 */ /* 0x000fe40006000000 */
[----:B------:R-:W-:-:S02]  /*2250*/  FSEL R54, R54, -INF , !P1 ;  /* 0xff80000036367808 */ /* 0x000fc40004800000 */
[----:B------:R-:W-:Y:S02]  /*2260*/  FSEL R55, R55, -INF , !P3 ;  /* 0xff80000037377808 */ /* 0x000fe40005800000 */
[----:B-1----:R-:W-:-:S05]  /*2270*/  FMNMX R56, R21, R20, !PT ;  /* 0x0000001415387209 */ /* 0x002fca0007800000 */
[----:B------:R-:W1:Y:S02]  /*2280*/  SHFL.BFLY PT, R3, R56, 0x2, 0x1f ;  /* 0x0c401f0038037f89 */ /* 0x000e6400000e0000 */
[----:B-1----:R-:W-:Y:S02]  /*2290*/  FMNMX R188, R56, R3, !PT ;  /* 0x0000000338bc7209 */ /* 0x002fe40007800000 */
[----:B------:R-:W-:Y:S02]  /*22a0*/  FMNMX R3, R26, R27, !PT ;  /* 0x0000001b1a037209 */ /* 0x000fe40007800000 */
[----:B------:R-:W-:Y:S02]  /*22b0*/  FSETP.NEU.AND P0, PT, R188, -INF , PT ;  /* 0xff800000bc00780b */ /* 0x000fe40003f0d000 */
[----:B------:R-:W-:Y:S02]  /*22c0*/  FMNMX R20, R30, R3, !PT ;  /* 0x000000031e147209 */ /* 0x000fe40007800000 */
[----:B------:R-:W-:-:S02]  /*22d0*/  FSEL R57, R188, RZ, P0 ;  /* 0x000000ffbc397208 */ /* 0x000fc40000000000 */
[----:B------:R-:W-:Y:S02]  /*22e0*/  FMNMX R3, R31, R20, !PT ;  /* 0x000000141f037209 */ /* 0x000fe40007800000 */
[----:B------:R-:W-:Y:S01]  /*22f0*/  ISETP.NE.AND P0, PT, R58, RZ, PT ;  /* 0x000000ff3a00720c */ /* 0x000fe20003f05270 */
[----:B------:R-:W-:Y:S01]  /*2300*/  FMUL R57, R57, UR4 ;  /* 0x0000000439397c20 */ /* 0x000fe20008400000 */
[----:B------:R-:W-:-:S03]  /*2310*/  FMNMX R20, R34, R3, !PT ;  /* 0x0000000322147209 */ /* 0x000fc60007800000 */
[--C-:B------:R-:W-:Y:S01]  /*2320*/  FFMA R25, R25, UR4, -R57.reuse ;  /* 0x0000000419197c23 */ /* 0x100fe20008000839 */
[----:B------:R-:W-:Y:S01]  /*2330*/  FMNMX R3, R35, R20, !PT ;  /* 0x0000001423037209 */ /* 0x000fe20007800000 */
[--C-:B------:R-:W-:Y:S01]  /*2340*/  FFMA R24, R24, UR4, -R57.reuse ;  /* 0x0000000418187c23 */ /* 0x100fe20008000839 */
[--C-:B------:R-:W-:Y:S01]  /*2350*/  FFMA R36, R36, UR4, -R57.reuse ;  /* 0x0000000424247c23 */ /* 0x100fe20008000839 */
[--C-:B------:R-:W-:Y:S01]  /*2360*/  FFMA R37, R37, UR4, -R57.reuse ;  /* 0x0000000425257c23 */ /* 0x100fe20008000839 */
[----:B------:R-:W-:Y:S01]  /*2370*/  FMNMX R20, R38, R3, !PT ;  /* 0x0000000326147209 */ /* 0x000fe20007800000 */
[--C-:B------:R-:W-:Y:S01]  /*2380*/  FFMA R28, R28, UR4, -R57.reuse ;  /* 0x000000041c1c7c23 */ /* 0x100fe20008000839 */
[----:B------:R-:W-:Y:S01]  /*2390*/  FSETP.GEU.AND P2, PT, R25, -126, PT ;  /* 0xc2fc00001900780b */ /* 0x000fe20003f4e000 */
        /* <DEDUP_REMOVED lines=12> */
[----:B------:R-:W-:Y:S01]  /*2460*/  @!P2 FMUL R25, R25, 0.5 ;  /* 0x3f0000001919a820 */ /* 0x000fe20000400000 */
[----:B------:R-:W-:Y:S01]  /*2470*/  FMNMX R20, R46, R3, !PT ;  /* 0x000000032e147209 */ /* 0x000fe20007800000 */
[--C-:B------:R-:W-:Y:S01]  /*2480*/  FFMA R21, R41, UR4, -R57.reuse ;  /* 0x0000000429157c23 */ /* 0x100fe20008000839 */
[----:B------:R-:W-:Y:S01]  /*2490*/  FSETP.GEU.AND P3, PT, R32, -126, PT ;  /* 0xc2fc00002000780b */ /* 0x000fe20003f6e000 */
[----:B------:R-:W-:Y:S01]  /*24a0*/  @!P5 FMUL R24, R24, 0.5 ;  /* 0x3f0000001818d820 */ /* 0x000fe20000400000 */
[----:B------:R-:W-:Y:S01]  /*24b0*/  FMNMX R3, R47, R20, !PT ;  /* 0x000000142f037209 */ /* 0x000fe20007800000 */
[----:B------:R-:W1:Y:S01]  /*24c0*/  MUFU.EX2 R25, R25 ;  /* 0x0000001900197308 */ /* 0x000e620000000800 */
[----:B------:R-:W-:Y:S01]  /*24d0*/  FSETP.GEU.AND P1, PT, R33, -126, PT ;  /* 0xc2fc00002100780b */ /* 0x000fe20003f2e000 */
[----:B------:R-:W-:Y:S01]  /*24e0*/  @!P6 FMUL R28, R28, 0.5 ;  /* 0x3f0000001c1ce820 */ /* 0x000fe20000400000 */
[----:B------:R-:W-:Y:S01]  /*24f0*/  FMNMX R20, R50, R3, !PT ;  /* 0x0000000332147209 */ /* 0x000fe20007800000 */
[--C-:B------:R-:W-:Y:S01]  /*2500*/  FFMA R45, R45, UR4, -R57.reuse ;  /* 0x000000042d2d7c23 */ /* 0x100fe20008000839 */
[--C-:B------:R-:W-:Y:S01]  /*2510*/  FFMA R52, R52, UR4, -R57.reuse ;  /* 0x0000000434347c23 */ /* 0x100fe20008000839 */
[----:B------:R-:W-:Y:S01]  /*2520*/  @!P4 FMUL R29, R29, 0.5 ;  /* 0x3f0000001d1dc820 */ /* 0x000fe20000400000 */
[----:B------:R-:W-:Y:S01]  /*2530*/  FMNMX R3, R51, R20, !PT ;  /* 0x0000001433037209 */ /* 0x000fe20007800000 */
[----:B------:R2:W3:Y:S01]  /*2540*/  MUFU.EX2 R152, R24 ;  /* 0x0000001800987308 */ /* 0x0004e20000000800 */
[----:B------:R-:W-:Y:S01]  /*2550*/  FFMA R53, R53, UR4, -R57 ;  /* 0x0000000435357c23 */ /* 0x000fe20008000839 */
[----:B------:R-:W-:Y:S01]  /*2560*/  @!P3 FMUL R32, R32, 0.5 ;  /* 0x3f0000002020b820 */ /* 0x000fe20000400000 */
[----:B------:R-:W-:-:S03]  /*2570*/  FMNMX R20, R54, R3, !PT ;  /* 0x0000000336147209 */ /* 0x000fc60007800000 */
[----:B------:R-:W-:Y:S01]  /*2580*/  @!P1 FMUL R33, R33, 0.5 ;  /* 0x3f00000021219820 */ /* 0x000fe20000400000 */
[----:B------:R-:W-:Y:S01]  /*2590*/  FMNMX R20, R55, R20, !PT ;  /* 0x0000001437147209 */ /* 0x000fe20007800000 */
[----:B------:R-:W4:Y:S01]  /*25a0*/  MUFU.EX2 R154, R28 ;  /* 0x0000001c009a7308 */ /* 0x000f220000000800 */
[----:B-1----:R-:W-:Y:S01]  /*25b0*/  @!P2 FMUL R25, R25, R25 ;  /* 0x000000191919a220 */ /* 0x002fe20000400000 */
[----:B------:R-:W-:Y:S01]  /*25c0*/  FSETP.GEU.AND P2, PT, R37, -126, PT ;  /* 0xc2fc00002500780b */ /* 0x000fe20003f4e000 */
[----:B--2---:R-:W-:Y:S01]  /*25d0*/  FFMA R24, R49, UR4, -R57 ;  /* 0x0000000431187c23 */ /* 0x004fe20008000839 */
[----:B------:R-:W1:Y:S04]  /*25e0*/  SHFL.BFLY PT, R3, R20, 0x1, 0x1f ;  /* 0x0c201f0014037f89 */ /* 0x000e6800000e0000 */
[----:B------:R-:W2:Y:S01]  /*25f0*/  MUFU.EX2 R156, R32 ;  /* 0x00000020009c7308 */ /* 0x000ea20000000800 */
[----:B---3--:R-:W-:Y:S01]  /*2600*/  @!P5 FMUL R152, R152, R152 ;  /* 0x000000989898d220 */ /* 0x008fe20000400000 */
[----:B------:R-:W-:-:S05]  /*2610*/  FSETP.GEU.AND P5, PT, R36, -126, PT ;  /* 0xc2fc00002400780b */ /* 0x000fca0003fae000 */
[----:B------:R-:W-:Y:S01]  /*2620*/  @!P2 FMUL R37, R37, 0.5 ;  /* 0x3f0000002525a820 */ /* 0x000fe20000400000 */
[----:B------:R-:W3:Y:S01]  /*2630*/  MUFU.EX2 R29, R29 ;  /* 0x0000001d001d7308 */ /* 0x000ee20000000800 */
[----:B----4-:R-:W-:Y:S01]  /*2640*/  @!P6 FMUL R154, R154, R154 ;  /* 0x0000009a9a9ae220 */ /* 0x010fe20000400000 */
[----:B------:R-:W-:-:S05]  /*2650*/  FSETP.GEU.AND P6, PT, R40, -126, PT ;  /* 0xc2fc00002800780b */ /* 0x000fca0003fce000 */
[----:B------:R-:W-:Y:S01]  /*2660*/  @!P5 FMUL R36, R36, 0.5 ;  /* 0x3f0000002424d820 */ /* 0x000fe20000400000 */
[----:B------:R-:W4:Y:S01]  /*2670*/  MUFU.EX2 R37, R37 ;  /* 0x0000002500257308 */ /* 0x000f220000000800 */
[----:B--2---:R-:W-:Y:S01]  /*2680*/  @!P3 FMUL R156, R156, R156 ;  /* 0x0000009c9c9cb220 */ /* 0x004fe20000400000 */
[----:B------:R-:W-:Y:S02]  /*2690*/  FSETP.GEU.AND P3, PT, R44, -126, PT ;  /* 0xc2fc00002c00780b */ /* 0x000fe40003f6e000 */
[----:B-1----:R-:W-:-:S03]  /*26a0*/  FMNMX R3, R20, R3, !PT ;  /* 0x0000000314037209 */ /* 0x002fc60007800000 */
[----:B------:R-:W-:Y:S01]  /*26b0*/  @!P6 FMUL R40, R40, 0.5 ;  /* 0x3f0000002828e820 */ /* 0x000fe20000400000 */
[----:B------:R-:W1:Y:S01]  /*26c0*/  MUFU.EX2 R158, R36 ;  /* 0x00000024009e7308 */ /* 0x000e620000000800 */
[----:B------:R-:W2:Y:S01]  /*26d0*/  SHFL.BFLY PT, R20, R3, 0x2, 0x1f ;  /* 0x0c401f0003147f89 */ /* 0x000ea200000e0000 */
[----:B---3--:R-:W-:Y:S01]  /*26e0*/  @!P4 FMUL R29, R29, R29 ;  /* 0x0000001d1d1dc220 */ /* 0x008fe20000400000 */
[----:B------:R-:W-:-:S04]  /*26f0*/  FSETP.GEU.AND P4, PT, R21, -126, PT ;  /* 0xc2fc00001500780b */ /* 0x000fc80003f8e000 */
[----:B------:R-:W-:Y:S01]  /*2700*/  @!P3 FMUL R44, R44, 0.5 ;  /* 0x3f0000002c2cb820 */ /* 0x000fe20000400000 */
[----:B------:R-:W3:Y:S01]  /*2710*/  MUFU.EX2 R33, R33 ;  /* 0x0000002100217308 */ /* 0x000ee20000000800 */
[----:B----4-:R-:W-:Y:S01]  /*2720*/  @!P2 FMUL R37, R37, R37 ;  /* 0x000000252525a220 */ /* 0x010fe20000400000 */
[----:B------:R-:W-:-:S06]  /*2730*/  FSETP.GEU.AND P2, PT, R48, -126, PT ;  /* 0xc2fc00003000780b */ /* 0x000fcc0003f4e000 */
[----:B------:R-:W-:Y:S01]  /*2740*/  @!P4 FMUL R21, R21, 0.5 ;  /* 0x3f0000001515c820 */ /* 0x000fe20000400000 */
[----:B-1----:R-:W-:Y:S01]  /*2750*/  @!P5 FMUL R158, R158, R158 ;  /* 0x0000009e9e9ed220 */ /* 0x002fe20000400000 */
[----:B------:R-:W1:Y:S05]  /*2760*/  MUFU.EX2 R41, R40 ;  /* 0x0000002800297308 */ /* 0x000e6a0000000800 */
[----:B------:R-:W-:Y:S01]  /*2770*/  @!P2 FMUL R48, R48, 0.5 ;  /* 0x3f0000003030a820 */ /* 0x000fe20000400000 */
[----:B--2---:R-:W-:Y:S01]  /*2780*/  FMNMX R20, R3, R20, !PT ;  /* 0x0000001403147209 */ /* 0x004fe20007800000 */
[----:B---3--:R-:W-:Y:S01]  /*2790*/  @!P1 FMUL R33, R33, R33 ;  /* 0x0000002121219220 */ /* 0x008fe20000400000 */
[----:B------:R-:W-:Y:S01]  /*27a0*/  FSETP.GEU.AND P1, PT, R45, -126, PT ;  /* 0xc2fc00002d00780b */ /* 0x000fe20003f2e000 */
[----:B------:R-:W2:Y:S01]  /*27b0*/  MUFU.EX2 R3, R44 ;  /* 0x0000002c00037308 */ /* 0x000ea20000000800 */
[----:B------:R-:W-:-:S04]  /*27c0*/  FSETP.NEU.AND P5, PT, R20, -INF , PT ;  /* 0xff8000001400780b */ /* 0x000fc80003fad000 */
[----:B------:R-:W-:Y:S02]  /*27d0*/  FSEL R28, R20, RZ, P5 ;  /* 0x000000ff141c7208 */ /* 0x000fe40002800000 */
[----:B------:R-:W-:Y:S01]  /*27e0*/  FSETP.GEU.AND P5, PT, R24, -126, PT ;  /* 0xc2fc00001800780b */ /* 0x000fe20003fae000 */
[----:B------:R-:W3:Y:S01]  /*27f0*/  MUFU.EX2 R49, R48 ;  /* 0x0000003000317308 */ /* 0x000ee20000000800 */
[----:B-1----:R-:W-:Y:S01]  /*2800*/  @!P6 FMUL R41, R41, R41 ;  /* 0x000000292929e220 */ /* 0x002fe20000400000 */
[----:B------:R-:W-:Y:S01]  /*2810*/  FMUL R28, R28, UR4 ;  /* 0x000000041c1c7c20 */ /* 0x000fe20008400000 */
[----:B------:R-:W-:Y:S01]  /*2820*/  FSETP.GEU.AND P6, PT, R52, -126, PT ;  /* 0xc2fc00003400780b */ /* 0x000fe20003fce000 */
[----:B------:R-:W-:Y:S02]  /*2830*/  @!P1 FMUL R45, R45, 0.5 ;  /* 0x3f0000002d2d9820 */ /* 0x000fe40000400000 */
[--C-:B------:R-:W-:Y:S01]  /*2840*/  FFMA R26, R26, UR4, -R28.reuse ;  /* 0x000000041a1a7c23 */ /* 0x100fe2000800081c */
[--C-:B------:R-:W-:Y:S01]  /*2850*/  FFMA R30, R30, UR4, -R28.reuse ;  /* 0x000000041e1e7c23 */ /* 0x100fe2000800081c */
[----:B------:R1:W4:Y:S01]  /*2860*/  MUFU.EX2 R160, R21 ;  /* 0x0000001500a07308 */ /* 0x0003220000000800 */
[--C-:B------:R-:W-:Y:S01]  /*2870*/  FFMA R31, R31, UR4, -R28.reuse ;  /* 0x000000041f1f7c23 */ /* 0x100fe2000800081c */
[----:B--2---:R-:W-:Y:S01]  /*2880*/  @!P3 FMUL R3, R3, R3 ;  /* 0x000000030303b220 */ /* 0x004fe20000400000 */
[----:B------:R-:W-:Y:S01]  /*2890*/  FSETP.GEU.AND P3, PT, R26, -126, PT ;  /* 0xc2fc00001a00780b */ /* 0x000fe20003f6e000 */
[----:B------:R-:W-:Y:S01]  /*28a0*/  @!P5 FMUL R24, R24, 0.5 ;  /* 0x3f0000001818d820 */ /* 0x000fe20000400000 */
[--C-:B------:R-:W-:Y:S01]  /*28b0*/  FFMA R34, R34, UR4, -R28.reuse ;  /* 0x0000000422227c23 */ /* 0x100fe2000800081c */
[--C-:B------:R-:W-:Y:S01]  /*28c0*/  FFMA R38, R38, UR4, -R28.reuse ;  /* 0x0000000426267c23 */ /* 0x100fe2000800081c */
[--C-:B------:R-:W-:Y:S01]  /*28d0*/  FFMA R42, R42, UR4, -R28.reuse ;  /* 0x000000042a2a7c23 */ /* 0x100fe2000800081c */
[----:B------:R-:W2:Y:S01]  /*28e0*/  MUFU.EX2 R162, R45 ;  /* 0x0000002d00a27308 */ /* 0x000ea20000000800 */
[--C-:B-1----:R-:W-:Y:S01]  /*28f0*/  FFMA R21, R27, UR4, -R28.reuse ;  /* 0x000000041b157c23 */ /* 0x102fe2000800081c */
[----:B---3--:R-:W-:Y:S01]  /*2900*/  @!P2 FMUL R49, R49, R49 ;  /* 0x000000313131a220 */ /* 0x008fe20000400000 */
[----:B------:R-:W-:Y:S01]  /*2910*/  FSETP.GEU.AND P2, PT, R30, -126, PT ;  /* 0xc2fc00001e00780b */ /* 0x000fe20003f4e000 */
[----:B------:R-:W-:Y:S01]  /*2920*/  @!P6 FMUL R52, R52, 0.5 ;  /* 0x3f0000003434e820 */ /* 0x000fe20000400000 */
[--C-:B------:R-:W-:Y:S01]  /*2930*/  FFMA R35, R35, UR4, -R28.reuse ;  /* 0x0000000423237c23 */ /* 0x100fe2000800081c */
[--C-:B------:R-:W-:Y:S01]  /*2940*/  FFMA R39, R39, UR4, -R28.reuse ;  /* 0x0000000427277c23 */ /* 0x100fe2000800081c */
[--C-:B------:R-:W-:Y:S01]  /*2950*/  FFMA R43, R43, UR4, -R28.reuse ;  /* 0x000000042b2b7c23 */ /* 0x100fe2000800081c */
[----:B------:R-:W1:Y:S01]  /*2960*/  MUFU.EX2 R164, R24 ;  /* 0x0000001800a47308 */ /* 0x000e620000000800 */
[----:B----4-:R-:W-:Y:S01]  /*2970*/  @!P4 FMUL R160, R160, R160 ;  /* 0x000000a0a0a0c220 */ /* 0x010fe20000400000 */
[----:B------:R-:W-:Y:S01]  /*2980*/  FSETP.GEU.AND P4, PT, R53, -126, PT ;  /* 0xc2fc00003500780b */ /* 0x000fe20003f8e000 */
[----:B------:R-:W-:Y:S01]  /*2990*/  @!P3 FMUL R26, R26, 0.5 ;  /* 0x3f0000001a1ab820 */ /* 0x000fe20000400000 */
[--C-:B------:R-:W-:Y:S01]  /*29a0*/  FFMA R46, R46, UR4, -R28.reuse ;  /* 0x000000042e2e7c23 */ /* 0x100fe2000800081c */
[--C-:B------:R-:W-:Y:S01]  /*29b0*/  FFMA R50, R50, UR4, -R28.reuse ;  /* 0x0000000432327c23 */ /* 0x100fe2000800081c */
[--C-:B------:R-:W-:Y:S01]  /*29c0*/  FFMA R47, R47, UR4, -R28.reuse ;  /* 0x000000042f2f7c23 */ /* 0x100fe2000800081c */
[--C-:B------:R-:W-:Y:S01]  /*29d0*/  FFMA R51, R51, UR4, -R28.reuse ;  /* 0x0000000433337c23 */ /* 0x100fe2000800081c */
[----:B------:R-:W-:Y:S01]  /*29e0*/  @!P2 FMUL R30, R30, 0.5 ;  /* 0x3f0000001e1ea820 */ /* 0x000fe20000400000 */
[----:B--2---:R-:W-:Y:S01]  /*29f0*/  @!P1 FMUL R162, R162, R162 ;  /* 0x000000a2a2a29220 */ /* 0x004fe20000400000 */
[----:B------:R-:W-:Y:S01]  /*2a00*/  FSETP.GEU.AND P1, PT, R21, -126, PT ;  /* 0xc2fc00001500780b */ /* 0x000fe20003f2e000 */
[----:B------:R-:W2:Y:S01]  /*2a10*/  MUFU.EX2 R27, R52 ;  /* 0x00000034001b7308 */ /* 0x000ea20000000800 */
[--C-:B------:R-:W-:Y:S01]  /*2a20*/  FFMA R54, R54, UR4, -R28.reuse ;  /* 0x0000000436367c23 */ /* 0x100fe2000800081c */
[----:B------:R-:W-:Y:S01]  /*2a30*/  FFMA R28, R55, UR4, -R28 ;  /* 0x00000004371c7c23 */ /* 0x000fe2000800081c */
[----:B------:R-:W-:Y:S01]  /*2a40*/  FADD R36, R156, R49 ;  /* 0x000000319c247221 */ /* 0x000fe20000000000 */
[----:B------:R-:W-:Y:S01]  /*2a50*/  @!P4 FMUL R53, R53, 0.5 ;  /* 0x3f0000003535c820 */ /* 0x000fe20000400000 */
[----:B------:R-:W-:Y:S01]  /*2a60*/  F2FP.F16.F32.PACK_AB R156, R33, R156 ;  /* 0x0000009c219c723e */ /* 0x000fe200000000ff */
[----:B-1----:R-:W-:Y:S01]  /*2a70*/  @!P5 FMUL R164, R164, R164 ;  /* 0x000000a4a4a4d220 */ /* 0x002fe20000400000 */
[----:B------:R-:W-:Y:S01]  /*2a80*/  FSETP.GEU.AND P5, PT, R31, -126, PT ;  /* 0xc2fc00001f00780b */ /* 0x000fe20003fae000 */
[----:B------:R-:W1:Y:S04]  /*2a90*/  MUFU.EX2 R153, R26 ;  /* 0x0000001a00997308 */ /* 0x000e680000000800 */
[----:B------:R-:W-:-:S04]  /*2aa0*/  @!P1 FMUL R21, R21, 0.5 ;  /* 0x3f00000015159820 */ /* 0x000fc80000400000 */
[----:B------:R-:W3:Y:S01]  /*2ab0*/  MUFU.EX2 R155, R30 ;  /* 0x0000001e009b7308 */ /* 0x000ee20000000800 */
[----:B--2---:R-:W-:Y:S01]  /*2ac0*/  @!P6 FMUL R27, R27, R27 ;  /* 0x0000001b1b1be220 */ /* 0x004fe20000400000 */
[----:B------:R-:W-:Y:S02]  /*2ad0*/  FSETP.GEU.AND P6, PT, R34, -126, PT ;  /* 0xc2fc00002200780b */ /* 0x000fe40003fce000 */
[----:B------:R-:W-:-:S04]  /*2ae0*/  @!P5 FMUL R31, R31, 0.5 ;  /* 0x3f0000001f1fd820 */ /* 0x000fc80000400000 */
[----:B------:R-:W2:Y:S01]  /*2af0*/  MUFU.EX2 R166, R53 ;  /* 0x0000003500a67308 */ /* 0x000ea20000000800 */
[----:B-1----:R-:W-:Y:S01]  /*2b00*/  @!P3 FMUL R153, R153, R153 ;  /* 0x000000999999b220 */ /* 0x002fe20000400000 */
[----:B------:R-:W-:-:S05]  /*2b10*/  FSETP.GEU.AND P3, PT, R38, -126, PT ;  /* 0xc2fc00002600780b */ /* 0x000fca0003f6e000 */
[----:B------:R-:W-:Y:S01]  /*2b20*/  @!P6 FMUL R34, R34, 0.5 ;  /* 0x3f0000002222e820 */ /* 0x000fe20000400000 */
[----:B------:R1:W4:Y:S01]  /*2b30*/  MUFU.EX2 R24, R21 ;  /* 0x0000001500187308 */ /* 0x0003220000000800 */
[----:B---3--:R-:W-:Y:S01]  /*2b40*/  @!P2 FMUL R155, R155, R155 ;  /* 0x0000009b9b9ba220 */ /* 0x008fe20000400000 */
[----:B------:R-:W-:-:S05]  /*2b50*/  FSETP.GEU.AND P2, PT, R42, -126, PT ;  /* 0xc2fc00002a00780b */ /* 0x000fca0003f4e000 */
[----:B------:R-:W-:Y:S01]  /*2b60*/  @!P3 FMUL R38, R38, 0.5 ;  /* 0x3f0000002626b820 */ /* 0x000fe20000400000 */
[----:B------:R3:W5:Y:S01]  /*2b70*/  MUFU.EX2 R26, R31 ;  /* 0x0000001f001a7308 */ /* 0x0007620000000800 */
[----:B--2---:R-:W-:Y:S01]  /*2b80*/  @!P4 FMUL R166, R166, R166 ;  /* 0x000000a6a6a6c220 */ /* 0x004fe20000400000 */
[----:B------:R-:W-:Y:S01]  /*2b90*/  FSETP.GEU.AND P4, PT, R35, -126, PT ;  /* 0xc2fc00002300780b */ /* 0x000fe20003f8e000 */
[----:B-1----:R-:W-:Y:S01]  /*2ba0*/  FADD R21, R152, R41 ;  /* 0x0000002998157221 */ /* 0x002fe20000000000 */
[----:B------:R-:W-:Y:S01]  /*2bb0*/  F2FP.F16.F32.PACK_AB R152, R25, R152 ;  /* 0x000000981998723e */ /* 0x000fe200000000ff */
[----:B------:R-:W-:Y:S01]  /*2bc0*/  FADD R40, R37, R166 ;  /* 0x000000a625287221 */ /* 0x000fe20000000000 */
[----:B------:R-:W-:Y:S01]  /*2bd0*/  F2FP.F16.F32.PACK_AB R166, R166, R27 ;  /* 0x0000001ba6a6723e */ /* 0x000fe200000000ff */
[----:B------:R-:W-:Y:S01]  /*2be0*/  @!P2 FMUL R42, R42, 0.5 ;  /* 0x3f0000002a2aa820 */ /* 0x000fe20000400000 */
[----:B------:R1:W2:Y:S01]  /*2bf0*/  MUFU.EX2 R157, R34 ;  /* 0x00000022009d7308 */ /* 0x0002a20000000800 */
[----:B----4-:R-:W-:Y:S01]  /*2c00*/  @!P1 FMUL R24, R24, R24 ;  /* 0x0000001818189220 */ /* 0x010fe20000400000 */
[----:B------:R-:W-:Y:S01]  /*2c10*/  FSETP.GEU.AND P1, PT, R39, -126, PT ;  /* 0xc2fc00002700780b */ /* 0x000fe20003f2e000 */
[----:B---3--:R-:W-:Y:S01]  /*2c20*/  FADD R31, R25, R160 ;  /* 0x000000a0191f7221 */ /* 0x008fe20000000000 */
[----:B------:R-:W-:Y:S01]  /*2c30*/  FADD R21, R21, R36 ;  /* 0x0000002415157221 */ /* 0x000fe20000000000 */
[----:B------:R-:W-:-:S02]  /*2c40*/  F2FP.F16.F32.PACK_AB R160, R160, R41 ;  /* 0x00000029a0a0723e */ /* 0x000fc400000000ff */
[----:B------:R-:W-:Y:S01]  /*2c50*/  @!P4 FMUL R35, R35, 0.5 ;  /* 0x3f0000002323c820 */ /* 0x000fe20000400000 */
[----:B------:R3:W4:Y:S01]  /*2c60*/  MUFU.EX2 R159, R38 ;  /* 0x00000026009f7308 */ /* 0x0007220000000800 */
[----:B-----5:R-:W-:Y:S01]  /*2c70*/  @!P5 FMUL R26, R26, R26 ;  /* 0x0000001a1a1ad220 */ /* 0x020fe20000400000 */
[----:B------:R-:W-:Y:S01]  /*2c80*/  FSETP.GEU.AND P5, PT, R43, -126, PT ;  /* 0xc2fc00002b00780b */ /* 0x000fe20003fae000 */
[----:B-1----:R-:W-:Y:S01]  /*2c90*/  FADD R34, R154, R3 ;  /* 0x000000039a227221 */ /* 0x002fe20000000000 */
[----:B------:R-:W-:-:S03]  /*2ca0*/  F2FP.F16.F32.PACK_AB R154, R29, R154 ;  /* 0x0000009a1d9a723e */ /* 0x000fc600000000ff */
[----:B------:R-:W-:Y:S01]  /*2cb0*/  @!P1 FMUL R39, R39, 0.5 ;  /* 0x3f00000027279820 */ /* 0x000fe20000400000 */
[----:B------:R1:W5:Y:S01]  /*2cc0*/  MUFU.EX2 R30, R35 ;  /* 0x00000023001e7308 */ /* 0x0003620000000800 */
[----:B--2---:R-:W-:Y:S01]  /*2cd0*/  @!P6 FMUL R157, R157, R157 ;  /* 0x0000009d9d9de220 */ /* 0x004fe20000400000 */
[----:B------:R-:W-:Y:S01]  /*2ce0*/  FSETP.GEU.AND P6, PT, R46, -126, PT ;  /* 0xc2fc00002e00780b */ /* 0x000fe20003fce000 */
[----:B---3--:R-:W-:Y:S01]  /*2cf0*/  FADD R38, R33, R164 ;  /* 0x000000a421267221 */ /* 0x008fe20000000000 */
[----:B------:R-:W-:-:S03]  /*2d00*/  F2FP.F16.F32.PACK_AB R164, R164, R49 ;  /* 0x00000031a4a4723e */ /* 0x000fc600000000ff */
[----:B------:R-:W-:Y:S01]  /*2d10*/  @!P5 FMUL R43, R43, 0.5 ;  /* 0x3f0000002b2bd820 */ /* 0x000fe20000400000 */
[----:B------:R2:W3:Y:S01]  /*2d20*/  MUFU.EX2 R32, R39 ;  /* 0x0000002700207308 */ /* 0x0004e20000000800 */
[----:B----4-:R-:W-:Y:S01]  /*2d30*/  @!P3 FMUL R159, R159, R159 ;  /* 0x0000009f9f9fb220 */ /* 0x010fe20000400000 */
[----:B------:R-:W-:Y:S01]  /*2d40*/  FSETP.GEU.AND P3, PT, R50, -126, PT ;  /* 0xc2fc00003200780b */ /* 0x000fe20003f6e000 */
[----:B-1----:R-:W-:Y:S01]  /*2d50*/  FADD R35, R29, R162 ;  /* 0x000000a21d237221 */ /* 0x002fe20000000000 */
[----:B------:R-:W-:Y:S01]  /*2d60*/  FADD R31, R31, R38 ;  /* 0x000000261f1f7221 */ /* 0x000fe20000000000 */
[----:B------:R-:W-:Y:S02]  /*2d70*/  F2FP.F16.F32.PACK_AB R162, R162, R3 ;  /* 0x00000003a2a2723e */ /* 0x000fe400000000ff */
[----:B------:R-:W-:Y:S01]  /*2d80*/  @!P6 FMUL R46, R46, 0.5 ;  /* 0x3f0000002e2ee820 */ /* 0x000fe20000400000 */
[----:B------:R-:W1:Y:S01]  /*2d90*/  MUFU.EX2 R42, R42 ;  /* 0x0000002a002a7308 */ /* 0x000e620000000800 */
[----:B-----5:R-:W-:Y:S01]  /*2da0*/  @!P4 FMUL R30, R30, R30 ;  /* 0x0000001e1e1ec220 */ /* 0x020fe20000400000 */
[----:B------:R-:W-:Y:S01]  /*2db0*/  FSETP.GEU.AND P4, PT, R47, -126, PT ;  /* 0xc2fc00002f00780b */ /* 0x000fe20003f8e000 */
[----:B------:R-:W-:Y:S01]  /*2dc0*/  FADD R40, R35, R40 ;  /* 0x0000002823287221 */ /* 0x000fe20000000000 */
[----:B--2---:R-:W-:Y:S01]  /*2dd0*/  FADD R39, R158, R27 ;  /* 0x0000001b9e277221 */ /* 0x004fe20000000000 */
[----:B------:R-:W-:-:S02]  /*2de0*/  F2FP.F16.F32.PACK_AB R158, R37, R158 ;  /* 0x0000009e259e723e */ /* 0x000fc400000000ff */
[----:B------:R-:W-:Y:S01]  /*2df0*/  @!P3 FMUL R50, R50, 0.5 ;  /* 0x3f0000003232b820 */ /* 0x000fe20000400000 */
[----:B------:R-:W2:Y:S01]  /*2e00*/  MUFU.EX2 R161, R43 ;  /* 0x0000002b00a17308 */ /* 0x000ea20000000800 */
[----:B---3--:R-:W-:Y:S01]  /*2e10*/  @!P1 FMUL R32, R32, R32 ;  /* 0x0000002020209220 */ /* 0x008fe20000400000 */
[----:B------:R-:W-:Y:S01]  /*2e20*/  FSETP.GEU.AND P1, PT, R51, -126, PT ;  /* 0xc2fc00003300780b */ /* 0x000fe20003f2e000 */
[----:B------:R-:W-:Y:S01]  /*2e30*/  FADD R40, R31, R40 ;  /* 0x000000281f287221 */ /* 0x000fe20000000000 */
[----:B------:R-:W-:Y:S01]  /*2e40*/  MOV R31, UR56 ;  /* 0x00000038001f7c02 */ /* 0x000fe20008000f00 */
[----:B------:R-:W-:Y:S02]  /*2e50*/  FADD R34, R34, R39 ;  /* 0x0000002722227221 */ /* 0x000fe40000000000 */
[----:B------:R-:W-:Y:S01]  /*2e60*/  @!P4 FMUL R47, R47, 0.5 ;  /* 0x3f0000002f2fc820 */ /* 0x000fe20000400000 */
[----:B------:R-:W3:Y:S01]  /*2e70*/  MUFU.EX2 R46, R46 ;  /* 0x0000002e002e7308 */ /* 0x000ee20000000800 */
[----:B-1----:R-:W-:Y:S01]  /*2e80*/  @!P2 FMUL R42, R42, R42 ;  /* 0x0000002a2a2aa220 */ /* 0x002fe20000400000 */
[----:B------:R-:W-:Y:S01]  /*2e90*/  FSETP.GEU.AND P2, PT, R54, -126, PT ;  /* 0xc2fc00003600780b */ /* 0x000fe20003f4e000 */
[----:B------:R1:W-:Y:S01]  /*2ea0*/  SYNCS.ARRIVE.TRANS64.A1T0 RZ, [R31+UR6], RZ ;  /* 0x000000ff1fff79a7 */ /* 0x0003e20008100006 */
[----:B------:R-:W-:Y:S01]  /*2eb0*/  UIADD3 UR6, UR36, 0x1, URZ ;  /* 0x0000000124067890 */ /* 0x000fe2000fffe03f */
[----:B------:R-:W-:-:S02]  /*2ec0*/  FADD R21, R21, R34 ;  /* 0x0000002215157221 */ /* 0x000fc40000000000 */
[----:B------:R-:W-:Y:S01]  /*2ed0*/  @!P1 FMUL R51, R51, 0.5 ;  /* 0x3f00000033339820 */ /* 0x000fe20000400000 */
[----:B------:R-:W4:Y:S01]  /*2ee0*/  MUFU.EX2 R163, R47 ;  /* 0x0000002f00a37308 */ /* 0x000f220000000800 */
[----:B--2---:R-:W-:Y:S01]  /*2ef0*/  @!P5 FMUL R161, R161, R161 ;  /* 0x000000a1a1a1d220 */ /* 0x004fe20000400000 */
[----:B------:R-:W-:Y:S01]  /*2f00*/  FSETP.GEU.AND P5, PT, R28, -126, PT ;  /* 0xc2fc00001c00780b */ /* 0x000fe20003fae000 */
[----:B------:R-:W-:Y:S01]  /*2f10*/  UISETP.NE.AND UP0, UPT, UR6, 0x5, UPT ;  /* 0x000000050600788c */ /* 0x000fe2000bf05270 */
[----:B------:R-:W-:Y:S01]  /*2f20*/  FADD R187, R21, R40 ;  /* 0x0000002815bb7221 */ /* 0x000fe20000000000 */
[----:B------:R-:W-:Y:S01]  /*2f30*/  FADD R35, R24, R161 ;  /* 0x000000a118237221 */ /* 0x000fe20000000000 */
[----:B------:R-:W-:Y:S01]  /*2f40*/  F2FP.F16.F32.PACK_AB R161, R161, R42 ;  /* 0x0000002aa1a1723e */ /* 0x000fe200000000ff */
[----:B------:R-:W-:Y:S01]  /*2f50*/  @!P2 FMUL R54, R54, 0.5 ;  /* 0x3f0000003636a820 */ /* 0x000fe20000400000 */
[----:B------:R-:W2:Y:S01]  /*2f60*/  MUFU.EX2 R50, R50 ;  /* 0x0000003200327308 */ /* 0x000ea20000000800 */
[----:B---3--:R-:W-:Y:S01]  /*2f70*/  @!P6 FMUL R46, R46, R46 ;  /* 0x0000002e2e2ee220 */ /* 0x008fe20000400000 */
[----:B------:R-:W-:-:S02]  /*2f80*/  USEL UR4, URZ, 0x1, UP0 ;  /* 0x000000013f047887 */ /* 0x000fc40008000000 */
[----:B------:R-:W-:Y:S01]  /*2f90*/  USEL UR6, UR6, URZ, UP0 ;  /* 0x0000003f06067287 */ /* 0x000fe20008000000 */
[----:B------:R-:W-:Y:S01]  /*2fa0*/  FADD R36, R155, R46 ;  /* 0x0000002e9b247221 */ /* 0x000fe20000000000 */
[----:B------:R-:W-:Y:S01]  /*2fb0*/  F2FP.F16.F32.PACK_AB R155, R26, R155 ;  /* 0x0000009b1a9b723e */ /* 0x000fe200000000ff */
[----:B------:R-:W-:Y:S01]  /*2fc0*/  @!P5 FMUL R28, R28, 0.5 ;  /* 0x3f0000001c1cd820 */ /* 0x000fe20000400000 */
[----:B------:R-:W3:Y:S01]  /*2fd0*/  MUFU.EX2 R165, R51 ;  /* 0x0000003300a57308 */ /* 0x000ee20000000800 */
[----:B----4-:R-:W-:Y:S01]  /*2fe0*/  @!P4 FMUL R163, R163, R163 ;  /* 0x000000a3a3a3c220 */ /* 0x010fe20000400000 */
[----:B------:R-:W-:-:S03]  /*2ff0*/  LOP3.LUT R23, R23, UR4, RZ, 0x3c, !PT ;  /* 0x0000000417177c12 */ /* 0x000fc6000f8e3cff */
[----:B------:R-:W-:Y:S01]  /*3000*/  FADD R38, R26, R163 ;  /* 0x000000a31a267221 */ /* 0x000fe20000000000 */
[----:B------:R-:W-:Y:S02]  /*3010*/  F2FP.F16.F32.PACK_AB R163, R163, R46 ;  /* 0x0000002ea3a3723e */ /* 0x000fe400000000ff */
[----:B------:R-:W4:Y:S01]  /*3020*/  MUFU.EX2 R170, R54 ;  /* 0x0000003600aa7308 */ /* 0x000f220000000800 */
[----:B--2---:R-:W-:-:S04]  /*3030*/  @!P3 FMUL R50, R50, R50 ;  /* 0x000000323232b220 */ /* 0x004fc80000400000 */
[----:B------:R-:W-:Y:S01]  /*3040*/  FADD R39, R157, R50 ;  /* 0x000000329d277221 */ /* 0x000fe20000000000 */
[----:B------:R-:W-:Y:S02]  /*3050*/  F2FP.F16.F32.PACK_AB R157, R30, R157 ;  /* 0x0000009d1e9d723e */ /* 0x000fe400000000ff */
[----:B------:R2:W5:Y:S01]  /*3060*/  MUFU.EX2 R167, R28 ;  /* 0x0000001c00a77308 */ /* 0x0005620000000800 */
[----:B---3--:R-:W-:-:S04]  /*3070*/  @!P1 FMUL R165, R165, R165 ;  /* 0x000000a5a5a59220 */ /* 0x008fc80000400000 */
[----:B------:R-:W-:Y:S01]  /*3080*/  FADD R44, R30, R165 ;  /* 0x000000a51e2c7221 */ /* 0x000fe20000000000 */
[----:B------:R-:W-:Y:S01]  /*3090*/  F2FP.F16.F32.PACK_AB R165, R165, R50 ;  /* 0x00000032a5a5723e */ /* 0x000fe200000000ff */
[----:B----4-:R-:W-:Y:S01]  /*30a0*/  @!P2 FMUL R170, R170, R170 ;  /* 0x000000aaaaaaa220 */ /* 0x010fe20000400000 */
[----:B--2---:R-:W-:Y:S01]  /*30b0*/  FADD R28, R153, R42 ;  /* 0x0000002a991c7221 */ /* 0x004fe20000000000 */
[----:B------:R-:W-:Y:S01]  /*30c0*/  FADD R35, R35, R44 ;  /* 0x0000002c23237221 */ /* 0x000fe20000000000 */
[----:B------:R-:W-:Y:S01]  /*30d0*/  F2FP.F16.F32.PACK_AB R153, R24, R153 ;  /* 0x000000991899723e */ /* 0x000fe200000000ff */
[----:B------:R-:W-:Y:S01]  /*30e0*/  FADD R43, R159, R170 ;  /* 0x000000aa9f2b7221 */ /* 0x000fe20000000000 */
[----:B------:R-:W-:Y:S01]  /*30f0*/  FADD R28, R28, R39 ;  /* 0x000000271c1c7221 */ /* 0x000fe20000000000 */
[----:B------:R-:W-:Y:S01]  /*3100*/  F2FP.F16.F32.PACK_AB R159, R32, R159 ;  /* 0x0000009f209f723e */ /* 0x000fe200000000ff */
[----:B-----5:R-:W-:Y:S01]  /*3110*/  @!P5 FMUL R167, R167, R167 ;  /* 0x000000a7a7a7d220 */ /* 0x020fe20000400000 */
[----:B------:R-:W-:-:S03]  /*3120*/  FADD R43, R36, R43 ;  /* 0x0000002b242b7221 */ /* 0x000fc60000000000 */
[----:B------:R-:W-:Y:S01]  /*3130*/  FADD R45, R32, R167 ;  /* 0x000000a7202d7221 */ /* 0x000fe20000000000 */
[----:B------:R-:W-:-:S03]  /*3140*/  FADD R28, R28, R43 ;  /* 0x0000002b1c1c7221 */ /* 0x000fc60000000000 */
[----:B------:R-:W-:-:S04]  /*3150*/  FADD R38, R38, R45 ;  /* 0x0000002d26267221 */ /* 0x000fc80000000000 */
[----:B------:R-:W-:-:S04]  /*3160*/  FADD R35, R35, R38 ;  /* 0x0000002623237221 */ /* 0x000fc80000000000 */
[----:B------:R-:W-:Y:S01]  /*3170*/  FADD R21, R28, R35 ;  /* 0x000000231c157221 */ /* 0x000fe20000000000 */
[----:B-1----:R-:W-:Y:S06]  /*3180*/  @!P0 BRA `(.L_x_21) ;  /* 0x0000000000048947 */ /* 0x002fec0003800000 */
[----:B------:R-:W-:Y:S01]  /*3190*/  BPT.TRAP 0x1 ;  /* 0x000000040000795c */ /* 0x000fe20000300000 */
.L_x_21:
[----:B------:R-:W-:Y:S01]  /*31a0*/  ULEA UR4, UR6, UR37, 0x3 ;  /* 0x0000002506047291 */ /* 0x000fe2000f8e183f */
[----:B------:R-:W-:Y:S01]  /*31b0*/  SHF.L.U32 R3, R23, 0x1f, RZ ;  /* 0x0000001f17037819 */ /* 0x000fe200000006ff */
[----:B------:R-:W-:-:S07]  /*31c0*/  ULOP3.LUT UR38, UR38, 0x2000000, URZ, 0xfc, !UPT ;  /* 0x0200000026267892 */ /* 0x000fce000f8efc3f */
[----:B------:R-:W1:Y:S02]  /*31d0*/  SYNCS.PHASECHK.TRANS64.TRYWAIT P1, [UR4+0x3c400], R3 ;  /* 0x03c40003ff0075a7 */ /* 0x000e640008020144 */
[----:B-1----:R-:W-:Y:S05]  /*31e0*/  @!P1 BRA `(.L_x_22) ;  /* 0x0000009c003c9947 */ /* 0x002fea0003800000 */
.L_x_136:
[----:B------:R-:W-:Y:S01]  /*31f0*/  ULEA UR4, UR6, UR38, 0xb ;  /* 0x0000002606047291 */ /* 0x000fe2000f8e583f */
[----:B-1----:R-:W-:Y:S01]  /*3200*/  WARPGROUP.ARRIVE ;  /* 0x00000000000079c5 */ /* 0x002fe20000000000 */
[----:B------:R-:W-:Y:S01]  /*3210*/  UMOV UR11, 0x40000040 ;  /* 0x40000040000b7882 */ /* 0x000fe20000000000 */
[----:B------:R-:W-:-:S04]  /*3220*/  F2FP.F16.F32.PACK_AB R167, R167, R170 ;  /* 0x000000aaa7a7723e */ /* 0x000fc800000000ff */
[----:B------:R-:W-:Y:S02]  /*3230*/  UMOV UR10, UR4 ;  /* 0x00000004000a7c82 */ /* 0x000fe40008000000 */
[----:B------:R-:W-:Y:S01]  /*3240*/  HGMMA.64x256x16.F32 R24, R152, gdesc[UR8].tnspB, RZ, !UPT, gsb0 ;  /* 0x43e0000898187df0 */ /* 0x000fe2000c0008ff */
[----:B------:R-:W-:Y:S01]  /*3250*/  UIADD3 UR10, UR4, 0x80, URZ ;  /* 0x00000080040a7890 */ /* 0x000fe2000fffe03f */
[----:B------:R-:W-:Y:S01]  /*3260*/  UMOV UR11, 0x40000040 ;  /* 0x40000040000b7882 */ /* 0x000fe20000000000 */
[----:B------:R-:W-:Y:S02]  /*3270*/  WARPGROUP.DEPBAR.LE gsb0, 0x0 ;  /* 0x00008000000079c5 */ /* 0x000fe40000010000 */
[----:B------:R-:W-:-:S15]  /*3280*/  WARPGROUP.ARRIVE ;  /* 0x00000000000079c5 */ /* 0x000fde0000000000 */
[----:B------:R-:W-:-:S08]  /*3290*/  NOP ;  /* 0x0000000000007918 */ /* 0x000fd00000000000 */
[----:B------:R-:W-:Y:S01]  /*32a0*/  HGMMA.64x256x16.F32 R24, R156, gdesc[UR8].tnspB, R24, gsb0 ;  /* 0x43e000089c187df0 */ /* 0x000fe20008000818 */
        /* <DEDUP_REMOVED lines=11> */
[----:B------:R-:W-:Y:S03]  /*3360*/  HGMMA.64x256x16.F32 R24, R164, gdesc[UR8].tnspB, R24, gsb0 ;  /* 0x43e00008a4187df0 */ /* 0x000fe60008000818 */
[----:B------:R-:W-:Y:S02]  /*3370*/  WARPGROUP.DEPBAR.LE gsb0, 0x0 ;  /* 0x00008000000079c5 */ /* 0x000fe40000010000 */
[----:B------:R-:W-:Y:S05]  /*3380*/  @!P0 BRA `(.L_x_23) ;  /* 0x0000000000048947 */ /* 0x000fea0003800000 */
[----:B------:R-:W-:Y:S01]  /*3390*/  BPT.TRAP 0x1 ;  /* 0x000000040000795c */ /* 0x000fe20000300000 */
.L_x_23:
[----:B------:R-:W-:Y:S01]  /*33a0*/  R2UR UR4, R18 ;  /* 0x00000000120472ca */ /* 0x000fe200000e0000 */
[----:B------:R-:W-:-:S04]  /*33b0*/  UIADD3 UR7, UR7, 0x3c428, URZ ;  /* 0x0003c42807077890 */ /* 0x000fc8000fffe03f */
[----:B------:R-:W-:-:S08]  /*33c0*/  UPRMT UR7, URZ, 0x654, UR7 ;  /* 0x000006543f077896 */ /* 0x000fd00008000007 */
[----:B------:R-:W-:Y:S01]  /*33d0*/  UISETP.GT.U32.AND UP0, UPT, UR4, 0x1, UPT ;  /* 0x000000010400788c */ /* 0x000fe2000bf04070 */
[----:B------:R-:W-:Y:S05]  /*33e0*/  SYNCS.ARRIVE.TRANS64.RED.A1T0 RZ, [UR7], RZ ;  /* 0x000000ffffff79a7 */ /* 0x000fea0008100407 */
[----:B------:R-:W-:-:S13]  /*33f0*/  PLOP3.LUT P1, PT, PT, PT, UP0, 0x80, 0x0 ;  /* 0x000000000000781c */ /* 0x000fda0003f2f008 */
[----:B------:R-:W-:Y:S05]  /*3400*/  @P1 BRA `(.L_x_24) ;  /* 0x0000000000041947 */ /* 0x000fea0003800000 */
[----:B------:R-:W-:Y:S01]  /*3410*/  BPT.TRAP 0x1 ;  /* 0x000000040000795c */ /* 0x000fe20000300000 */
.L_x_24:
[----:B------:R-:W-:Y:S01]  /*3420*/  UIADD3 UR36, UR6, 0x1, URZ ;  /* 0x0000000106247890 */ /* 0x000fe2000fffe03f */
[C---:B------:R-:W-:Y:S02]  /*3430*/  ISETP.GE.AND P2, PT, R168.reuse, 0x81, PT ;  /* 0x00000081a800780c */ /* 0x040fe40003f46270 */
[----:B------:R-:W-:Y:S01]  /*3440*/  IADD3 R3, R168, 0x3f, RZ ;  /* 0x0000003fa8037810 */ /* 0x000fe20007ffe0ff */
[----:B------:R-:W-:Y:S01]  /*3450*/  UISETP.NE.AND UP0, UPT, UR36, 0x5, UPT ;  /* 0x000000052400788c */ /* 0x000fe2000bf05270 */
[----:B------:R-:W-:Y:S02]  /*3460*/  IADD3 R153, R185, 0x40, RZ ;  /* 0x00000040b9997810 */ /* 0x000fe40007ffe0ff */
[----:B------:R-:W-:Y:S01]  /*3470*/  SHF.R.S32.HI R152, RZ, 0x1f, R3 ;  /* 0x0000001fff987819 */ /* 0x000fe20000011403 */
[----:B------:R-:W-:Y:S02]  /*3480*/  USEL UR4, URZ, 0x1, UP0 ;  /* 0x000000013f047887 */ /* 0x000fe40008000000 */
[----:B------:R-:W-:Y:S01]  /*3490*/  USEL UR36, UR36, URZ, UP0 ;  /* 0x0000003f24247287 */ /* 0x000fe20008000000 */
[----:B------:R-:W-:-:S02]  /*34a0*/  LEA.HI R152, R152, R3, RZ, 0x6 ;  /* 0x0000000398987211 */ /* 0x000fc400078f30ff */
[----:B------:R-:W-:Y:S02]  /*34b0*/  MOV R3, R153 ;  /* 0x0000009900037202 */ /* 0x000fe40000000f00 */
[----:B------:R-:W-:Y:S02]  /*34c0*/  LOP3.LUT R23, R23, UR4, RZ, 0x3c, !PT ;  /* 0x0000000417177c12 */ /* 0x000fe4000f8e3cff */
[----:B------:R-:W-:Y:S01]  /*34d0*/  LEA.HI.SX32 R189, R152, 0xffffffff, 0x1a ;  /* 0xffffffff98bd7811 */ /* 0x000fe200078fd2ff */
[----:B------:R-:W-:Y:S06]  /*34e0*/  @!P2 BRA `(.L_x_25) ;  /* 0x0000002000e4a947 */ /* 0x000fec0003800000 */
[----:B------:R-:W-:Y:S01]  /*34f0*/  MOV R3, R153 ;  /* 0x0000009900037202 */ /* 0x000fe20000000f00 */
[----:B------:R-:W-:Y:S01]  /*3500*/  ULDC UR4, c[0x0][0x604] ;  /* 0x0001810000047ab9 */ /* 0x000fe20000000800 */
[----:B------:R-:W-:Y:S02]  /*3510*/  MOV R193, R188 ;  /* 0x000000bc00c17202 */ /* 0x000fe40000000f00 */
[----:B------:R-:W-:-:S07]  /*3520*/  MOV R191, R20 ;  /* 0x0000001400bf7202 */ /* 0x000fce0000000f00 */
.L_x_36:
[----:B------:R-:W-:Y:S05]  /*3530*/  @!P0 BRA `(.L_x_26) ;  /* 0x0000000000048947 */ /* 0x000fea0003800000 */
[----:B------:R-:W-:Y:S01]  /*3540*/  BPT.TRAP 0x1 ;  /* 0x000000040000795c */ /* 0x000fe20000300000 */
.L_x_26:
[----:B------:R-:W-:Y:S01]  /*3550*/  ULEA UR5, UR36, UR37, 0x3 ;  /* 0x0000002524057291 */ /* 0x000fe2000f8e183f */
[----:B------:R-:W-:-:S08]  /*3560*/  SHF.L.U32 R20, R23, 0x1f, RZ ;  /* 0x0000001f17147819 */ /* 0x000fd000000006ff */
[----:B------:R-:W1:Y:S02]  /*3570*/  SYNCS.PHASECHK.TRANS64.TRYWAIT P2, [UR5+0x3c400], R20 ;  /* 0x03c40014ff0075a7 */ /* 0x000e640008040145 */
[----:B-1----:R-:W-:Y:S05]  /*3580*/  @!P2 BRA `(.L_x_27) ;  /* 0x00000098006ca947 */ /* 0x002fea0003800000 */
.L_x_137:
[----:B------:R-:W-:Y:S01]  /*3590*/  R2UR UR56, R14 ;  /* 0x000000000e3872ca */ /* 0x000fe200000e0000 */
[----:B------:R-:W-:Y:S01]  /*35a0*/  ULEA UR5, UR36, UR39, 0xb ;  /* 0x0000002724057291 */ /* 0x000fe2000f8e583f */
[----:B------:R-:W-:Y:S01]  /*35b0*/  R2UR UR57, R15 ;  /* 0x000000000f3972ca */ /* 0x000fe200000e0000 */
[----:B-1----:R-:W-:Y:S01]  /*35c0*/  WARPGROUP.ARRIVE ;  /* 0x00000000000079c5 */ /* 0x002fe20000000000 */
[----:B------:R-:W-:Y:S01]  /*35d0*/  UMOV UR59, 0x40000040 ;  /* 0x40000040003b7882 */ /* 0x000fe20000000000 */
[----:B------:R-:W-:Y:S01]  /*35e0*/  UIADD3 UR10, UR5, 0x202, URZ ;  /* 0x00000202050a7890 */ /* 0x000fe2000fffe03f */
[----:B------:R-:W-:Y:S02]  /*35f0*/  UMOV UR11, 0x40000040 ;  /* 0x40000040000b7882 */ /* 0x000fe40000000000 */
[----:B------:R-:W-:Y:S01]  /*3600*/  UMOV UR58, UR5 ;  /* 0x00000005003a7c82 */ /* 0x000fe20008000000 */
[----:B------:R-:W-:Y:S01]  /*3610*/  UIADD3 UR14, UR5, 0x204, URZ ;  /* 0x00000204050e7890 */ /* 0x000fe2000fffe03f */
[----:B------:R-:W-:Y:S01]  /*3620*/  UMOV UR15, 0x40000040 ;  /* 0x40000040000f7882 */ /* 0x000fe20000000000 */
[----:B------:R-:W-:Y:S01]  /*3630*/  UIADD3 UR18, UR5, 0x206, URZ ;  /* 0x0000020605127890 */ /* 0x000fe2000fffe03f */
[----:B------:R-:W-:-:S03]  /*3640*/  UMOV UR19, 0x40000040 ;  /* 0x4000004000137882 */ /* 0x000fc60000000000 */
[----:B------:R-:W-:Y:S01]  /*3650*/  HGMMA.64x64x16.F32 R152, gdesc[UR56], RZ, !UPT, gsb0 ;  /* 0x00e00000389879f0 */ /* 0x000fe2000c0008ff */
[----:B------:R-:W-:Y:S01]  /*3660*/  R2UR UR56, R12 ;  /* 0x000000000c3872ca */ /* 0x000fe200000e0000 */
[----:B------:R-:W-:Y:S01]  /*3670*/  UIADD3 UR58, UR5, 0x2, URZ ;  /* 0x00000002053a7890 */ /* 0x000fe2000fffe03f */
[----:B------:R-:W-:Y:S01]  /*3680*/  R2UR UR57, R13 ;  /* 0x000000000d3972ca */ /* 0x000fe200000e0000 */
[----:B------:R-:W-:Y:S01]  /*3690*/  UMOV UR59, 0x40000040 ;  /* 0x40000040003b7882 */ /* 0x000fe20000000000 */
[----:B------:R-:W-:Y:S01]  /*36a0*/  UIADD3 UR22, UR5, 0x400, URZ ;  /* 0x0000040005167890 */ /* 0x000fe2000fffe03f */
        /* <DEDUP_REMOVED lines=13> */
[----:B------:R-:W-:-:S02]  /*3780*/  WARPGROUP.DEPBAR.LE gsb0, 0x0 ;  /* 0x00008000000079c5 */ /* 0x000fc40000010000 */
[----:B------:R-:W-:-:S06]  /*3790*/  WARPGROUP.ARRIVE ;  /* 0x00000000000079c5 */ /* 0x000fcc0000000000 */
[----:B------:R-:W-:Y:S01]  /*37a0*/  HGMMA.64x64x16.F32 R152, gdesc[UR56], R152, gsb0 ;  /* 0x00e00000389879f0 */ /* 0x000fe20008000898 */
[----:B------:R-:W-:Y:S01]  /*37b0*/  R2UR UR56, R10 ;  /* 0x000000000a3872ca */ /* 0x000fe200000e0000 */
[----:B------:R-:W-:Y:S01]  /*37c0*/  UIADD3 UR58, UR5, 0x4, URZ ;  /* 0x00000004053a7890 */ /* 0x000fe2000fffe03f */
[----:B------:R-:W-:Y:S01]  /*37d0*/  R2UR UR57, R11 ;  /* 0x000000000b3972ca */ /* 0x000fe200000e0000 */
[----:B------:R-:W-:Y:S01]  /*37e0*/  UMOV UR59, 0x40000040 ;  /* 0x40000040003b7882 */ /* 0x000fe20000000000 */
[----:B------:R-:W-:Y:S02]  /*37f0*/  WARPGROUP.DEPBAR.LE gsb0, 0x0 ;  /* 0x00008000000079c5 */ /* 0x000fe40000010000 */
[----:B------:R-:W-:-:S09]  /*3800*/  WARPGROUP.ARRIVE ;  /* 0x00000000000079c5 */ /* 0x000fd20000000000 */
        /* <DEDUP_REMOVED lines=19> */
[----:B------:R-:W-:-:S04]  /*3940*/  UIADD3 UR5, UR36, 0x1, URZ ;  /* 0x0000000124057890 */ /* 0x000fc8000fffe03f */
[----:B------:R-:W-:-:S04]  /*3950*/  UISETP.NE.AND UP0, UPT, UR5, 0x5, UPT ;  /* 0x000000050500788c */ /* 0x000fc8000bf05270 */
[----:B------:R-:W-:Y:S02]  /*3960*/  USEL UR7, URZ, 0x1, UP0 ;  /* 0x000000013f077887 */ /* 0x000fe40008000000 */
[----:B------:R-:W-:-:S04]  /*3970*/  USEL UR5, UR5, URZ, UP0 ;  /* 0x0000003f05057287 */ /* 0x000fc80008000000 */
[----:B------:R-:W-:Y:S01]  /*3980*/  LOP3.LUT R23, R23, UR7, RZ, 0x3c, !PT ;  /* 0x0000000717177c12 */ /* 0x000fe2000f8e3cff */
        /* <DEDUP_REMOVED lines=34> */
[----:B------:R-:W-:Y:S05]  /*3bb0*/  @!P0 BRA `(.L_x_28) ;  /* 0x0000000000048947 */ /* 0x000fea0003800000 */
[----:B------:R-:W-:Y:S01]  /*3bc0*/  BPT.TRAP 0x1 ;  /* 0x000000040000795c */ /* 0x000fe20000300000 */
.L_x_28:
[----:B------:R-:W-:Y:S01]  /*3bd0*/  FMNMX R20, R152, R193, !PT ;  /* 0x000000c198147209 */ /* 0x000fe20007800000 */
[----:B------:R-:W-:Y:S01]  /*3be0*/  ULEA UR7, UR5, UR37, 0x3 ;  /* 0x0000002505077291 */ /* 0x000fe2000f8e183f */
[----:B------:R-:W-:Y:S02]  /*3bf0*/  FMNMX R190, R154, R191, !PT ;  /* 0x000000bf9abe7209 */ /* 0x000fe40007800000 */
[----:B------:R-:W-:Y:S02]  /*3c00*/  FMNMX R195, R153, R20, !PT ;  /* 0x0000001499c37209 */ /* 0x000fe40007800000 */
[----:B------:R-:W-:Y:S02]  /*3c10*/  FMNMX R197, R155, R190, !PT ;  /* 0x000000be9bc57209 */ /* 0x000fe40007800000 */
[----:B------:R-:W-:Y:S02]  /*3c20*/  FMNMX R20, R156, R195, !PT ;  /* 0x000000c39c147209 */ /* 0x000fe40007800000 */
[----:B------:R-:W-:-:S02]  /*3c30*/  FMNMX R190, R158, R197, !PT ;  /* 0x000000c59ebe7209 */ /* 0x000fc40007800000 */
[----:B------:R-:W-:Y:S02]  /*3c40*/  FMNMX R195, R157, R20, !PT ;  /* 0x000000149dc37209 */ /* 0x000fe40007800000 */
[----:B------:R-:W-:Y:S02]  /*3c50*/  FMNMX R197, R159, R190, !PT ;  /* 0x000000be9fc57209 */ /* 0x000fe40007800000 */
[----:B------:R-:W-:Y:S02]  /*3c60*/  FMNMX R20, R160, R195, !PT ;  /* 0x000000c3a0147209 */ /* 0x000fe40007800000 */
[----:B------:R-:W-:Y:S02]  /*3c70*/  FMNMX R190, R162, R197, !PT ;  /* 0x000000c5a2be7209 */ /* 0x000fe40007800000 */
[----:B------:R-:W-:Y:S02]  /*3c80*/  FMNMX R195, R161, R20, !PT ;  /* 0x00000014a1c37209 */ /* 0x000fe40007800000 */
[----:B------:R-:W-:-:S02]  /*3c90*/  FMNMX R197, R163, R190, !PT ;  /* 0x000000bea3c57209 */ /* 0x000fc40007800000 */
[----:B------:R-:W-:-:S04]  /*3ca0*/  FMNMX R20, R164, R195, !PT ;  /* 0x000000c3a4147209 */ /* 0x000fc80007800000 */
        /* <DEDUP_REMOVED lines=8> */
[----:B------:R-:W-:-:S05]  /*3d30*/  FMNMX R20, R181, R20, !PT ;  /* 0x00000014b5147209 */ /* 0x000fca0007800000 */
[----:B------:R-:W1:Y:S02]  /*3d40*/  SHFL.BFLY PT, R195, R20, 0x1, 0x1f ;  /* 0x0c201f0014c37f89 */ /* 0x000e6400000e0000 */
[----:B-1----:R-:W-:Y:S02]  /*3d50*/  FMNMX R195, R20, R195, !PT ;  /* 0x000000c314c37209 */ /* 0x002fe40007800000 */
[----:B------:R-:W-:-:S03]  /*3d60*/  FMNMX R20, R166, R197, !PT ;  /* 0x000000c5a6147209 */ /* 0x000fc60007800000 */
[----:B------:R-:W1:Y:S02]  /*3d70*/  SHFL.BFLY PT, R188, R195, 0x2, 0x1f ;  /* 0x0c401f00c3bc7f89 */ /* 0x000e6400000e0000 */
[----:B-1----:R-:W-:Y:S02]  /*3d80*/  FMNMX R188, R195, R188, !PT ;  /* 0x000000bcc3bc7209 */ /* 0x002fe40007800000 */
[----:B------:R-:W-:Y:S02]  /*3d90*/  FMNMX R195, R167, R20, !PT ;  /* 0x00000014a7c37209 */ /* 0x000fe40007800000 */
[----:B------:R-:W-:Y:S02]  /*3da0*/  FSETP.NEU.AND P2, PT, R188, -INF , PT ;  /* 0xff800000bc00780b */ /* 0x000fe40003f4d000 */
[----:B------:R-:W-:Y:S02]  /*3db0*/  FMNMX R20, R170, R195, !PT ;  /* 0x000000c3aa147209 */ /* 0x000fe40007800000 */
[----:B------:R-:W-:-:S02]  /*3dc0*/  FSEL R190, R188, RZ, P2 ;  /* 0x000000ffbcbe7208 */ /* 0x000fc40001000000 */
[----:B------:R-:W-:-:S03]  /*3dd0*/  FMNMX R195, R171, R20, !PT ;  /* 0x00000014abc37209 */ /* 0x000fc60007800000 */
[----:B------:R-:W-:Y:S01]  /*3de0*/  FMUL R192, R190, UR4 ;  /* 0x00000004bec07c20 */ /* 0x000fe20008400000 */
[----:B------:R-:W-:Y:S01]  /*3df0*/  FMNMX R20, R174, R195, !PT ;  /* 0x000000c3ae147209 */ /* 0x000fe20007800000 */
[----:B------:R-:W-:Y:S02]  /*3e00*/  FADD R190, -R190, R193 ;  /* 0x000000c1bebe7221 */ /* 0x000fe40000000100 */
[--C-:B------:R-:W-:Y:S01]  /*3e10*/  FFMA R152, R152, UR4, -R192.reuse ;  /* 0x0000000498987c23 */ /* 0x100fe200080008c0 */
[--C-:B------:R-:W-:Y:S01]  /*3e20*/  FFMA R153, R153, UR4, -R192.reuse ;  /* 0x0000000499997c23 */ /* 0x100fe200080008c0 */
[--C-:B------:R-:W-:Y:S01]  /*3e30*/  FFMA R156, R156, UR4, -R192.reuse ;  /* 0x000000049c9c7c23 */ /* 0x100fe200080008c0 */
[----:B------:R-:W-:Y:S01]  /*3e40*/  FMNMX R195, R175, R20, !PT ;  /* 0x00000014afc37209 */ /* 0x000fe20007800000 */
[--C-:B------:R-:W-:Y:S01]  /*3e50*/  FFMA R164, R164, UR4, -R192.reuse ;  /* 0x00000004a4a47c23 */ /* 0x100fe200080008c0 */
[----:B------:R-:W-:Y:S01]  /*3e60*/  FSETP.GEU.AND P5, PT, R152, -126, PT ;  /* 0xc2fc00009800780b */ /* 0x000fe20003fae000 */
[--C-:B------:R-:W-:Y:S01]  /*3e70*/  FFMA R165, R165, UR4, -R192.reuse ;  /* 0x00000004a5a57c23 */ /* 0x100fe200080008c0 */
[----:B------:R-:W-:Y:S01]  /*3e80*/  FSETP.GEU.AND P3, PT, R153, -126, PT ;  /* 0xc2fc00009900780b */ /* 0x000fe20003f6e000 */
[--C-:B------:R-:W-:Y:S01]  /*3e90*/  FFMA R176, R176, UR4, -R192.reuse ;  /* 0x00000004b0b07c23 */ /* 0x100fe200080008c0 */
[----:B------:R-:W-:Y:S01]  /*3ea0*/  FSETP.GEU.AND P2, PT, R156, -126, PT ;  /* 0xc2fc00009c00780b */ /* 0x000fe20003f4e000 */
[----:B------:R-:W-:Y:S01]  /*3eb0*/  FFMA R177, R177, UR4, -R192 ;  /* 0x00000004b1b17c23 */ /* 0x000fe200080008c0 */
[----:B------:R-:W-:-:S04]  /*3ec0*/  FMNMX R20, R178, R195, !PT ;  /* 0x000000c3b2147209 */ /* 0x000fc80007800000 */
[----:B------:R-:W-:Y:S01]  /*3ed0*/  FMNMX R195, R179, R20, !PT ;  /* 0x00000014b3c37209 */ /* 0x000fe20007800000 */
[--C-:B------:R-:W-:Y:S01]  /*3ee0*/  FFMA R20, R157, UR4, -R192.reuse ;  /* 0x000000049d147c23 */ /* 0x100fe200080008c0 */
[--C-:B------:R-:W-:Y:S01]  /*3ef0*/  FFMA R157, R160, UR4, -R192.reuse ;  /* 0x00000004a09d7c23 */ /* 0x100fe200080008c0 */
[----:B------:R-:W-:Y:S01]  /*3f00*/  @!P5 FMUL R152, R152, 0.5 ;  /* 0x3f0000009898d820 */ /* 0x000fe20000400000 */
[----:B------:R-:W-:Y:S01]  /*3f10*/  FMNMX R194, R182, R195, !PT ;  /* 0x000000c3b6c27209 */ /* 0x000fe20007800000 */
[----:B------:R-:W-:Y:S01]  /*3f20*/  @!P3 FMUL R153, R153, 0.5 ;  /* 0x3f0000009999b820 */ /* 0x000fe20000400000 */
[----:B------:R-:W-:Y:S01]  /*3f30*/  FSETP.GEU.AND P4, PT, R20, -126, PT ;  /* 0xc2fc00001400780b */ /* 0x000fe20003f8e000 */
[----:B------:R-:W-:Y:S01]  /*3f40*/  @!P2 FMUL R156, R156, 0.5 ;  /* 0x3f0000009c9ca820 */ /* 0x000fe20000400000 */
[----:B------:R-:W-:Y:S01]  /*3f50*/  FSETP.GEU.AND P6, PT, R157, -126, PT ;  /* 0xc2fc00009d00780b */ /* 0x000fe20003fce000 */
[----:B------:R-:W1:Y:S01]  /*3f60*/  MUFU.EX2 R152, R152 ;  /* 0x0000009800987308 */ /* 0x000e620000000800 */
[----:B------:R-:W-:Y:S01]  /*3f70*/  FMNMX R195, R183, R194, !PT ;  /* 0x000000c2b7c37209 */ /* 0x000fe20007800000 */
[--C-:B------:R-:W-:Y:S01]  /*3f80*/  FFMA R160, R161, UR4, -R192.reuse ;  /* 0x00000004a1a07c23 */ /* 0x100fe200080008c0 */
[--C-:B------:R-:W-:Y:S01]  /*3f90*/  FFMA R194, R168, UR4, -R192.reuse ;  /* 0x00000004a8c27c23 */ /* 0x100fe200080008c0 */
[----:B------:R-:W-:-:S02]  /*3fa0*/  FFMA R168, R169, UR4, -R192 ;  /* 0x00000004a9a87c23 */ /* 0x000fc400080008c0 */
[----:B------:R-:W2:Y:S02]  /*3fb0*/  SHFL.BFLY PT, R196, R195, 0x1, 0x1f ;  /* 0x0c201f00c3c47f89 */ /* 0x000ea400000e0000 */
[----:B------:R-:W3:Y:S02]  /*3fc0*/  MUFU.EX2 R153, R153 ;  /* 0x0000009900997308 */ /* 0x000ee40000000800 */
[----:B------:R-:W-:Y:S02]  /*3fd0*/  @!P4 FMUL R20, R20, 0.5 ;  /* 0x3f0000001414c820 */ /* 0x000fe40000400000 */
[----:B------:R-:W-:-:S04]  /*3fe0*/  @!P6 FMUL R157, R157, 0.5 ;  /* 0x3f0000009d9de820 */ /* 0x000fc80000400000 */
[----:B------:R-:W4:Y:S01]  /*3ff0*/  MUFU.EX2 R156, R156 ;  /* 0x0000009c009c7308 */ /* 0x000f220000000800 */
[----:B-1----:R-:W-:Y:S01]  /*4000*/  @!P5 FMUL R152, R152, R152 ;  /* 0x000000989898d220 */ /* 0x002fe20000400000 */
[----:B------:R-:W-:-:S06]  /*4010*/  FSETP.GEU.AND P5, PT, R160, -126, PT ;  /* 0xc2fc0000a000780b */ /* 0x000fcc0003fae000 */
[----:B------:R-:W1:Y:S01]  /*4020*/  MUFU.EX2 R161, R20 ;  /* 0x0000001400a17308 */ /* 0x000e620000000800 */
[----:B---3--:R-:W-:Y:S01]  /*4030*/  @!P3 FMUL R153, R153, R153 ;  /* 0x000000999999b220 */ /* 0x008fe20000400000 */
[----:B------:R-:W-:Y:S02]  /*4040*/  FSETP.GEU.AND P3, PT, R164, -126, PT ;  /* 0xc2fc0000a400780b */ /* 0x000fe40003f6e000 */
[----:B--2---:R-:W-:-:S03]  /*4050*/  FMNMX R196, R195, R196, !PT ;  /* 0x000000c4c3c47209 */ /* 0x004fc60007800000 */
[----:B------:R-:W-:Y:S01]  /*4060*/  @!P5 FMUL R160, R160, 0.5 ;  /* 0x3f000000a0a0d820 */ /* 0x000fe20000400000 */
[----:B------:R-:W2:Y:S01]  /*4070*/  MUFU.EX2 R157, R157 ;  /* 0x0000009d009d7308 */ /* 0x000ea20000000800 */
[----:B----4-:R-:W-:Y:S01]  /*4080*/  @!P2 FMUL R156, R156, R156 ;  /* 0x0000009c9c9ca220 */ /* 0x010fe20000400000 */
[----:B------:R-:W-:Y:S01]  /*4090*/  FSETP.GEU.AND P2, PT, R165, -126, PT ;  /* 0xc2fc0000a500780b */ /* 0x000fe20003f4e000 */
[----:B------:R-:W3:Y:S01]  /*40a0*/  SHFL.BFLY PT, R197, R196, 0x2, 0x1f ;  /* 0x0c401f00c4c57f89 */ /* 0x000ee200000e0000 */
[--C-:B------:R-:W-:Y:S01]  /*40b0*/  FFMA R195, R172, UR4, -R192.reuse ;  /* 0x00000004acc37c23 */ /* 0x100fe200080008c0 */
[----:B------:R-:W-:Y:S02]  /*40c0*/  FFMA R172, R173, UR4, -R192 ;  /* 0x00000004adac7c23 */ /* 0x000fe400080008c0 */
[----:B------:R-:W-:Y:S01]  /*40d0*/  @!P3 FMUL R164, R164, 0.5 ;  /* 0x3f000000a4a4b820 */ /* 0x000fe20000400000 */
[----:B------:R-:W4:Y:S01]  /*40e0*/  MUFU.EX2 R160, R160 ;  /* 0x000000a000a07308 */ /* 0x000f220000000800 */
[----:B-1----:R-:W-:Y:S01]  /*40f0*/  @!P4 FMUL R161, R161, R161 ;  /* 0x000000a1a1a1c220 */ /* 0x002fe20000400000 */
[----:B------:R-:W-:-:S05]  /*4100*/  FSETP.GEU.AND P4, PT, R194, -126, PT ;  /* 0xc2fc0000c200780b */ /* 0x000fca0003f8e000 */
[----:B------:R-:W-:Y:S01]  /*4110*/  @!P2 FMUL R165, R165, 0.5 ;  /* 0x3f000000a5a5a820 */ /* 0x000fe20000400000 */
[----:B------:R-:W1:Y:S01]  /*4120*/  MUFU.EX2 R164, R164 ;  /* 0x000000a400a47308 */ /* 0x000e620000000800 */
[----:B--2---:R-:W-:Y:S01]  /*4130*/  @!P6 FMUL R157, R157, R157 ;  /* 0x0000009d9d9de220 */ /* 0x004fe20000400000 */
[----:B------:R-:W-:-:S05]  /*4140*/  FSETP.GEU.AND P6, PT, R168, -126, PT ;  /* 0xc2fc0000a800780b */ /* 0x000fca0003fce000 */
[----:B------:R-:W-:Y:S01]  /*4150*/  @!P4 FMUL R194, R194, 0.5 ;  /* 0x3f000000c2c2c820 */ /* 0x000fe20000400000 */
[----:B------:R-:W2:Y:S01]  /*4160*/  MUFU.EX2 R165, R165 ;  /* 0x000000a500a57308 */ /* 0x000ea20000000800 */
[----:B----4-:R-:W-:Y:S01]  /*4170*/  @!P5 FMUL R160, R160, R160 ;  /* 0x000000a0a0a0d220 */ /* 0x010fe20000400000 */
[----:B------:R-:W-:Y:S02]  /*4180*/  FSETP.GEU.AND P5, PT, R195, -126, PT ;  /* 0xc2fc0000c300780b */ /* 0x000fe40003fae000 */
[----:B---3--:R-:W-:-:S03]  /*4190*/  FMNMX R20, R196, R197, !PT ;  /* 0x000000c5c4147209 */ /* 0x008fc60007800000 */
[----:B------:R-:W-:Y:S01]  /*41a0*/  @!P6 FMUL R168, R168, 0.5 ;  /* 0x3f000000a8a8e820 */ /* 0x000fe20000400000 */
[----:B------:R3:W4:Y:S01]  /*41b0*/  MUFU.EX2 R169, R194 ;  /* 0x000000c200a97308 */ /* 0x0007220000000800 */
[----:B-1----:R-:W-:Y:S01]  /*41c0*/  @!P3 FMUL R164, R164, R164 ;  /* 0x000000a4a4a4b220 */ /* 0x002fe20000400000 */
[----:B------:R-:W-:-:S05]  /*41d0*/  FSETP.GEU.AND P3, PT, R172, -126, PT ;  /* 0xc2fc0000ac00780b */ /* 0x000fca0003f6e000 */
[----:B------:R-:W-:Y:S01]  /*41e0*/  @!P5 FMUL R195, R195, 0.5 ;  /* 0x3f000000c3c3d820 */ /* 0x000fe20000400000 */
[----:B------:R-:W1:Y:S01]  /*41f0*/  MUFU.EX2 R168, R168 ;  /* 0x000000a800a87308 */ /* 0x000e620000000800 */
[----:B--2---:R-:W-:Y:S01]  /*4200*/  @!P2 FMUL R165, R165, R165 ;  /* 0x000000a5a5a5a220 */ /* 0x004fe20000400000 */
[----:B------:R-:W-:Y:S01]  /*4210*/  FSETP.GEU.AND P2, PT, R176, -126, PT ;  /* 0xc2fc0000b000780b */ /* 0x000fe20003f4e000 */
[--C-:B---3--:R-:W-:Y:S01]  /*4220*/  FFMA R194, R180, UR4, -R192.reuse ;  /* 0x00000004b4c27c23 */ /* 0x108fe200080008c0 */
[----:B------:R-:W-:-:S03]  /*4230*/  FFMA R180, R181, UR4, -R192 ;  /* 0x00000004b5b47c23 */ /* 0x000fc600080008c0 */
[----:B------:R-:W-:Y:S01]  /*4240*/  @!P3 FMUL R172, R172, 0.5 ;  /* 0x3f000000acacb820 */ /* 0x000fe20000400000 */
[----:B------:R-:W2:Y:S01]  /*4250*/  MUFU.EX2 R173, R195 ;  /* 0x000000c300ad7308 */ /* 0x000ea20000000800 */
[----:B----4-:R-:W-:Y:S01]  /*4260*/  @!P4 FMUL R169, R169, R169 ;  /* 0x000000a9a9a9c220 */ /* 0x010fe20000400000 */
[----:B------:R-:W-:-:S05]  /*4270*/  FSETP.GEU.AND P4, PT, R177, -126, PT ;  /* 0xc2fc0000b100780b */ /* 0x000fca0003f8e000 */
[----:B------:R-:W-:Y:S01]  /*4280*/  @!P2 FMUL R176, R176, 0.5 ;  /* 0x3f000000b0b0a820 */ /* 0x000fe20000400000 */
[----:B------:R-:W3:Y:S01]  /*4290*/  MUFU.EX2 R172, R172 ;  /* 0x000000ac00ac7308 */ /* 0x000ee20000000800 */
[----:B-1----:R-:W-:Y:S01]  /*42a0*/  @!P6 FMUL R168, R168, R168 ;  /* 0x000000a8a8a8e220 */ /* 0x002fe20000400000 */
[----:B------:R-:W-:-:S04]  /*42b0*/  FSETP.NEU.AND P6, PT, R20, -INF , PT ;  /* 0xff8000001400780b */ /* 0x000fc80003fcd000 */
[----:B------:R-:W-:Y:S01]  /*42c0*/  FSEL R196, R20, RZ, P6 ;  /* 0x000000ff14c47208 */ /* 0x000fe20003000000 */
[----:B------:R-:W-:Y:S01]  /*42d0*/  @!P4 FMUL R177, R177, 0.5 ;  /* 0x3f000000b1b1c820 */ /* 0x000fe20000400000 */
[----:B------:R-:W1:Y:S01]  /*42e0*/  MUFU.EX2 R176, R176 ;  /* 0x000000b000b07308 */ /* 0x000e620000000800 */
[----:B--2---:R-:W-:Y:S01]  /*42f0*/  @!P5 FMUL R173, R173, R173 ;  /* 0x000000adadadd220 */ /* 0x004fe20000400000 */
[----:B------:R-:W-:Y:S01]  /*4300*/  FSETP.GEU.AND P5, PT, R180, -126, PT ;  /* 0xc2fc0000b400780b */ /* 0x000fe20003fae000 */
[----:B------:R-:W-:Y:S01]  /*4310*/  FMUL R192, R196, UR4 ;  /* 0x00000004c4c07c20 */ /* 0x000fe20008400000 */
[----:B------:R-:W-:Y:S01]  /*4320*/  FSETP.GEU.AND P6, PT, R194, -126, PT ;  /* 0xc2fc0000c200780b */ /* 0x000fe20003fce000 */
[----:B------:R-:W-:Y:S01]  /*4330*/  FADD R196, -R196, R191 ;  /* 0x000000bfc4c47221 */ /* 0x000fe20000000100 */
[----:B------:R-:W-:Y:S01]  /*4340*/  FADD R191, R153, R168 ;  /* 0x000000a899bf7221 */ /* 0x000fe20000000000 */
[--C-:B------:R-:W-:Y:S01]  /*4350*/  FFMA R154, R154, UR4, -R192.reuse ;  /* 0x000000049a9a7c23 */ /* 0x100fe200080008c0 */
[----:B------:R-:W2:Y:S01]  /*4360*/  MUFU.EX2 R177, R177 ;  /* 0x000000b100b17308 */ /* 0x000ea20000000800 */
[----:B---3--:R-:W-:Y:S01]  /*4370*/  @!P3 FMUL R172, R172, R172 ;  /* 0x000000acacacb220 */ /* 0x008fe20000400000 */
[--C-:B------:R-:W-:Y:S01]  /*4380*/  FFMA R195, R155, UR4, -R192.reuse ;  /* 0x000000049bc37c23 */ /* 0x100fe200080008c0 */
[--C-:B------:R-:W-:Y:S01]  /*4390*/  FFMA R197, R158, UR4, -R192.reuse ;  /* 0x000000049ec57c23 */ /* 0x100fe200080008c0 */
[----:B------:R-:W-:Y:S01]  /*43a0*/  FSETP.GEU.AND P3, PT, R154, -126, PT ;  /* 0xc2fc00009a00780b */ /* 0x000fe20003f6e000 */
[--C-:B------:R-:W-:Y:S01]  /*43b0*/  FFMA R198, R162, UR4, -R192.reuse ;  /* 0x00000004a2c67c23 */ /* 0x100fe200080008c0 */
[--C-:B------:R-:W-:Y:S01]  /*43c0*/  FFMA R171, R171, UR4, -R192.reuse ;  /* 0x00000004abab7c23 */ /* 0x100fe200080008c0 */
[----:B------:R-:W-:Y:S01]  /*43d0*/  @!P5 FMUL R180, R180, 0.5 ;  /* 0x3f000000b4b4d820 */ /* 0x000fe20000400000 */
[--C-:B------:R-:W-:Y:S01]  /*43e0*/  FFMA R175, R175, UR4, -R192.reuse ;  /* 0x00000004afaf7c23 */ /* 0x100fe200080008c0 */
[----:B-1----:R-:W-:Y:S01]  /*43f0*/  @!P2 FMUL R176, R176, R176 ;  /* 0x000000b0b0b0a220 */ /* 0x002fe20000400000 */
[----:B------:R-:W-:Y:S01]  /*4400*/  FSETP.GEU.AND P2, PT, R195, -126, PT ;  /* 0xc2fc0000c300780b */ /* 0x000fe20003f4e000 */
[----:B------:R-:W-:Y:S01]  /*4410*/  @!P6 FMUL R194, R194, 0.5 ;  /* 0x3f000000c2c2e820 */ /* 0x000fe20000400000 */
[--C-:B------:R-:W-:Y:S01]  /*4420*/  FFMA R179, R179, UR4, -R192.reuse ;  /* 0x00000004b3b37c23 */ /* 0x100fe200080008c0 */
[----:B------:R-:W1:Y:S01]  /*4430*/  MUFU.EX2 R180, R180 ;  /* 0x000000b400b47308 */ /* 0x000e620000000800 */
[----:B------:R-:W-:Y:S01]  /*4440*/  FFMA R183, R183, UR4, -R192 ;  /* 0x00000004b7b77c23 */ /* 0x000fe200080008c0 */
[----:B------:R-:W-:-:S02]  /*4450*/  FADD R193, R161, R172 ;  /* 0x000000aca1c17221 */ /* 0x000fc40000000000 */
[----:B------:R-:W-:Y:S01]  /*4460*/  @!P3 FMUL R154, R154, 0.5 ;  /* 0x3f0000009a9ab820 */ /* 0x000fe20000400000 */
[----:B--2---:R-:W-:Y:S01]  /*4470*/  @!P4 FMUL R177, R177, R177 ;  /* 0x000000b1b1b1c220 */ /* 0x004fe20000400000 */
[----:B------:R-:W-:Y:S02]  /*4480*/  FSETP.GEU.AND P4, PT, R197, -126, PT ;  /* 0xc2fc0000c500780b */ /* 0x000fe40003f8e000 */
[----:B------:R2:W3:Y:S02]  /*4490*/  MUFU.EX2 R181, R194 ;  /* 0x000000c200b57308 */ /* 0x0004e40000000800 */
[----:B------:R-:W-:-:S06]  /*44a0*/  @!P2 FMUL R195, R195, 0.5 ;  /* 0x3f000000c3c3a820 */ /* 0x000fcc0000400000 */
[----:B------:R4:W5:Y:S01]  /*44b0*/  MUFU.EX2 R155, R154 ;  /* 0x0000009a009b7308 */ /* 0x0009620000000800 */
[----:B--2---:R-:W-:Y:S01]  /*44c0*/  FFMA R194, R159, UR4, -R192 ;  /* 0x000000049fc27c23 */ /* 0x004fe200080008c0 */
[----:B-1----:R-:W-:Y:S01]  /*44d0*/  @!P5 FMUL R180, R180, R180 ;  /* 0x000000b4b4b4d220 */ /* 0x002fe20000400000 */
[----:B------:R-:W-:Y:S01]  /*44e0*/  @!P4 FMUL R197, R197, 0.5 ;  /* 0x3f000000c5c5c820 */ /* 0x000fe20000400000 */
[----:B------:R-:W-:-:S04]  /*44f0*/  FSETP.GEU.AND P5, PT, R198, -126, PT ;  /* 0xc2fc0000c600780b */ /* 0x000fc80003fae000 */
[----:B------:R1:W2:Y:S01]  /*4500*/  MUFU.EX2 R158, R195 ;  /* 0x000000c3009e7308 */ /* 0x0002a20000000800 */
[----:B----4-:R-:W-:Y:S01]  /*4510*/  FFMA R154, R163, UR4, -R192 ;  /* 0x00000004a39a7c23 */ /* 0x010fe200080008c0 */
[----:B---3--:R-:W-:Y:S01]  /*4520*/  @!P6 FMUL R181, R181, R181 ;  /* 0x000000b5b5b5e220 */ /* 0x008fe20000400000 */
[----:B------:R-:W-:-:S05]  /*4530*/  FSETP.GEU.AND P6, PT, R194, -126, PT ;  /* 0xc2fc0000c200780b */ /* 0x000fca0003fce000 */
[----:B------:R3:W4:Y:S01]  /*4540*/  MUFU.EX2 R159, R197 ;  /* 0x000000c5009f7308 */ /* 0x0007220000000800 */
[----:B-----5:R-:W-:Y:S01]  /*4550*/  @!P3 FMUL R155, R155, R155 ;  /* 0x0000009b9b9bb220 */ /* 0x020fe20000400000 */
[----:B------:R-:W-:Y:S01]  /*4560*/  FSETP.GEU.AND P3, PT, R154, -126, PT ;  /* 0xc2fc00009a00780b */ /* 0x000fe20003f6e000 */
[----:B-1----:R-:W-:Y:S01]  /*4570*/  FFMA R195, R166, UR4, -R192 ;  /* 0x00000004a6c37c23 */ /* 0x002fe200080008c0 */
[----:B------:R-:W-:-:S04]  /*4580*/  @!P5 FMUL R198, R198, 0.5 ;  /* 0x3f000000c6c6d820 */ /* 0x000fc80000400000 */
[----:B------:R-:W-:Y:S01]  /*4590*/  @!P6 FMUL R194, R194, 0.5 ;  /* 0x3f000000c2c2e820 */ /* 0x000fe20000400000 */
[----:B--2---:R-:W-:Y:S01]  /*45a0*/  @!P2 FMUL R158, R158, R158 ;  /* 0x0000009e9e9ea220 */ /* 0x004fe20000400000 */
[----:B------:R-:W-:Y:S01]  /*45b0*/  FSETP.GEU.AND P2, PT, R195, -126, PT ;  /* 0xc2fc0000c300780b */ /* 0x000fe20003f4e000 */
[----:B---3--:R-:W-:Y:S01]  /*45c0*/  FFMA R197, R167, UR4, -R192 ;  /* 0x00000004a7c57c23 */ /* 0x008fe200080008c0 */
[----:B------:R1:W2:Y:S03]  /*45d0*/  MUFU.EX2 R162, R194 ;  /* 0x000000c200a27308 */ /* 0x0002a60000000800 */
[----:B------:R-:W-:Y:S01]  /*45e0*/  @!P3 FMUL R154, R154, 0.5 ;  /* 0x3f0000009a9ab820 */ /* 0x000fe20000400000 */
[----:B----4-:R-:W-:Y:S01]  /*45f0*/  @!P4 FMUL R159, R159, R159 ;  /* 0x0000009f9f9fc220 */ /* 0x010fe20000400000 */
[----:B------:R-:W-:-:S03]  /*4600*/  FSETP.GEU.AND P4, PT, R197, -126, PT ;  /* 0xc2fc0000c500780b */ /* 0x000fc60003f8e000 */
[----:B------:R3:W4:Y:S01]  /*4610*/  MUFU.EX2 R163, R198 ;  /* 0x000000c600a37308 */ /* 0x0007220000000800 */
[----:B-1----:R-:W-:Y:S02]  /*4620*/  FFMA R194, R170, UR4, -R192 ;  /* 0x00000004aac27c23 */ /* 0x002fe400080008c0 */
[----:B------:R-:W-:-:S05]  /*4630*/  @!P2 FMUL R195, R195, 0.5 ;  /* 0x3f000000c3c3a820 */ /* 0x000fca0000400000 */
[----:B------:R1:W5:Y:S01]  /*4640*/  MUFU.EX2 R166, R154 ;  /* 0x0000009a00a67308 */ /* 0x0003620000000800 */
[----:B--2---:R-:W-:Y:S01]  /*4650*/  @!P6 FMUL R162, R162, R162 ;  /* 0x000000a2a2a2e220 */ /* 0x004fe20000400000 */
[----:B------:R-:W-:Y:S01]  /*4660*/  FSETP.GEU.AND P6, PT, R194, -126, PT ;  /* 0xc2fc0000c200780b */ /* 0x000fe20003fce000 */
[----:B------:R-:W-:Y:S01]  /*4670*/  @!P4 FMUL R197, R197, 0.5 ;  /* 0x3f000000c5c5c820 */ /* 0x000fe20000400000 */
[----:B---3--:R-:W-:Y:S01]  /*4680*/  FMUL R198, R196, UR4 ;  /* 0x00000004c4c67c20 */ /* 0x008fe20008400000 */
[----:B------:R-:W-:-:S03]  /*4690*/  FADD R196, R165, R180 ;  /* 0x000000b4a5c47221 */ /* 0x000fc60000000000 */
[----:B------:R2:W3:Y:S01]  /*46a0*/  MUFU.EX2 R167, R195 ;  /* 0x000000c300a77308 */ /* 0x0004e20000000800 */
[----:B-1----:R-:W-:Y:S01]  /*46b0*/  FFMA R154, R174, UR4, -R192 ;  /* 0x00000004ae9a7c23 */ /* 0x002fe200080008c0 */
[----:B----4-:R-:W-:Y:S01]  /*46c0*/  @!P5 FMUL R163, R163, R163 ;  /* 0x000000a3a3a3d220 */ /* 0x010fe20000400000 */
[----:B------:R-:W-:Y:S01]  /*46d0*/  FSETP.GEU.AND P5, PT, R171, -126, PT ;  /* 0xc2fc0000ab00780b */ /* 0x000fe20003fae000 */
[----:B------:R-:W-:-:S03]  /*46e0*/  FADD R196, R193, R196 ;  /* 0x000000c4c1c47221 */ /* 0x000fc60000000000 */
[----:B------:R-:W-:Y:S01]  /*46f0*/  @!P6 FMUL R194, R194, 0.5 ;  /* 0x3f000000c2c2e820 */ /* 0x000fe20000400000 */
[----:B------:R-:W1:Y:S01]  /*4700*/  MUFU.EX2 R170, R197 ;  /* 0x000000c500aa7308 */ /* 0x000e620000000800 */
[----:B-----5:R-:W-:Y:S01]  /*4710*/  @!P3 FMUL R166, R166, R166 ;  /* 0x000000a6a6a6b220 */ /* 0x020fe20000400000 */
[----:B------:R-:W-:Y:S01]  /*4720*/  FSETP.GEU.AND P3, PT, R154, -126, PT ;  /* 0xc2fc00009a00780b */ /* 0x000fe20003f6e000 */
[----:B--2---:R-:W-:-:S05]  /*4730*/  FFMA R195, R178, UR4, -R192 ;  /* 0x00000004b2c37c23 */ /* 0x004fca00080008c0 */
[----:B------:R-:W-:Y:S01]  /*4740*/  @!P5 FMUL R171, R171, 0.5 ;  /* 0x3f000000ababd820 */ /* 0x000fe20000400000 */
[----:B---3--:R-:W-:Y:S01]  /*4750*/  @!P2 FMUL R167, R167, R167 ;  /* 0x000000a7a7a7a220 */ /* 0x008fe20000400000 */
[----:B------:R-:W-:Y:S01]  /*4760*/  FSETP.GEU.AND P2, PT, R175, -126, PT ;  /* 0xc2fc0000af00780b */ /* 0x000fe20003f4e000 */
[----:B------:R2:W3:Y:S04]  /*4770*/  MUFU.EX2 R174, R194 ;  /* 0x000000c200ae7308 */ /* 0x0004e80000000800 */
[----:B------:R-:W-:Y:S01]  /*4780*/  @!P3 FMUL R154, R154, 0.5 ;  /* 0x3f0000009a9ab820 */ /* 0x000fe20000400000 */
[----:B-1----:R-:W-:Y:S01]  /*4790*/  @!P4 FMUL R170, R170, R170 ;  /* 0x000000aaaaaac220 */ /* 0x002fe20000400000 */
[----:B------:R-:W-:Y:S02]  /*47a0*/  FSETP.GEU.AND P4, PT, R195, -126, PT ;  /* 0xc2fc0000c300780b */ /* 0x000fe40003f8e000 */
[----:B------:R1:W4:Y:S01]  /*47b0*/  MUFU.EX2 R178, R154 ;  /* 0x0000009a00b27308 */ /* 0x0003220000000800 */
[----:B--2---:R-:W-:Y:S01]  /*47c0*/  FFMA R194, R182, UR4, -R192 ;  /* 0x00000004b6c27c23 */ /* 0x004fe200080008c0 */
[----:B------:R-:W-:-:S02]  /*47d0*/  FADD R192, R160, R177 ;  /* 0x000000b1a0c07221 */ /* 0x000fc40000000000 */
[----:B------:R-:W-:Y:S02]  /*47e0*/  @!P2 FMUL R175, R175, 0.5 ;  /* 0x3f000000afafa820 */ /* 0x000fe40000400000 */
[----:B------:R-:W-:Y:S01]  /*47f0*/  FADD R197, R191, R192 ;  /* 0x000000c0bfc57221 */ /* 0x000fe20000000000 */
[----:B------:R-:W-:Y:S01]  /*4800*/  FADD R191, R152, R169 ;  /* 0x000000a998bf7221 */ /* 0x000fe20000000000 */
[----:B------:R-:W2:Y:S01]  /*4810*/  MUFU.EX2 R171, R171 ;  /* 0x000000ab00ab7308 */ /* 0x000ea20000000800 */
[----:B---3--:R-:W-:Y:S01]  /*4820*/  @!P6 FMUL R174, R174, R174 ;  /* 0x000000aeaeaee220 */ /* 0x008fe20000400000 */
[----:B------:R-:W-:Y:S01]  /*4830*/  FSETP.GEU.AND P6, PT, R179, -126, PT ;  /* 0xc2fc0000b300780b */ /* 0x000fe20003fce000 */
[----:B-1----:R-:W-:Y:S01]  /*4840*/  FMUL R154, R190, UR4 ;  /* 0x00000004be9a7c20 */ /* 0x002fe20008400000 */
[----:B------:R-:W-:Y:S01]  /*4850*/  @!P4 FMUL R195, R195, 0.5 ;  /* 0x3f000000c3c3c820 */ /* 0x000fe20000400000 */
[----:B------:R-:W-:Y:S01]  /*4860*/  FADD R192, R156, R173 ;  /* 0x000000ad9cc07221 */ /* 0x000fe20000000000 */
[----:B------:R-:W-:Y:S01]  /*4870*/  FADD R193, R155, R174 ;  /* 0x000000ae9bc17221 */ /* 0x000fe20000000000 */
[----:B------:R-:W-:Y:S01]  /*4880*/  FADD R196, R197, R196 ;  /* 0x000000c4c5c47221 */ /* 0x000fe20000000000 */
[----:B------:R-:W1:Y:S01]  /*4890*/  MUFU.EX2 R175, R175 ;  /* 0x000000af00af7308 */ /* 0x000e620000000800 */
[----:B----4-:R-:W-:Y:S01]  /*48a0*/  @!P3 FMUL R178, R178, R178 ;  /* 0x000000b2b2b2b220 */ /* 0x010fe20000400000 */
[----:B------:R-:W-:-:S02]  /*48b0*/  FSETP.GEU.AND P3, PT, R183, -126, PT ;  /* 0xc2fc0000b700780b */ /* 0x000fc40003f6e000 */
[----:B------:R-:W-:Y:S02]  /*48c0*/  F2FP.F16.F32.PACK_AB R152, R153, R152 ;  /* 0x000000989998723e */ /* 0x000fe400000000ff */
[----:B------:R-:W-:Y:S01]  /*48d0*/  F2FP.F16.F32.PACK_AB R153, R158, R155 ;  /* 0x0000009b9e99723e */ /* 0x000fe200000000ff */
[----:B------:R-:W-:Y:S01]  /*48e0*/  @!P6 FMUL R179, R179, 0.5 ;  /* 0x3f000000b3b3e820 */ /* 0x000fe20000400000 */
[----:B------:R3:W4:Y:S01]  /*48f0*/  MUFU.EX2 R182, R195 ;  /* 0x000000c300b67308 */ /* 0x0007220000000800 */
[----:B--2---:R-:W-:Y:S01]  /*4900*/  @!P5 FMUL R171, R171, R171 ;  /* 0x000000abababd220 */ /* 0x004fe20000400000 */
[----:B------:R-:W-:Y:S02]  /*4910*/  FSETP.GEU.AND P5, PT, R194, -126, PT ;  /* 0xc2fc0000c200780b */ /* 0x000fe40003fae000 */
[----:B------:R-:W-:-:S03]  /*4920*/  F2FP.F16.F32.PACK_AB R155, R162, R159 ;  /* 0x0000009fa29b723e */ /* 0x000fc600000000ff */
[----:B------:R-:W-:Y:S01]  /*4930*/  @!P3 FMUL R183, R183, 0.5 ;  /* 0x3f000000b7b7b820 */ /* 0x000fe20000400000 */
[----:B------:R-:W2:Y:S01]  /*4940*/  MUFU.EX2 R179, R179 ;  /* 0x000000b300b37308 */ /* 0x000ea20000000800 */
[----:B-1----:R-:W-:Y:S01]  /*4950*/  @!P2 FMUL R175, R175, R175 ;  /* 0x000000afafafa220 */ /* 0x002fe20000400000 */
[----:B------:R-:W-:Y:S01]  /*4960*/  FSETP.GEU.AND P2, PT, R154, -126, PT ;  /* 0xc2fc00009a00780b */ /* 0x000fe20003f4e000 */
[----:B---3--:R-:W-:Y:S02]  /*4970*/  FADD R195, R164, R181 ;  /* 0x000000b5a4c37221 */ /* 0x008fe40000000000 */
[----:B------:R-:W-:Y:S01]  /*4980*/  FADD R199, R162, R175 ;  /* 0x000000afa2c77221 */ /* 0x000fe20000000000 */
[----:B------:R-:W-:Y:S01]  /*4990*/  F2FP.F16.F32.PACK_AB R162, R172, R173 ;  /* 0x000000adaca2723e */ /* 0x000fe200000000ff */
[----:B------:R-:W-:Y:S01]  /*49a0*/  @!P5 FMUL R194, R194, 0.5 ;  /* 0x3f000000c2c2d820 */ /* 0x000fe20000400000 */
[----:B------:R-:W1:Y:S01]  /*49b0*/  MUFU.EX2 R183, R183 ;  /* 0x000000b700b77308 */ /* 0x000e620000000800 */
[----:B----4-:R-:W-:Y:S01]  /*49c0*/  @!P4 FMUL R182, R182, R182 ;  /* 0x000000b6b6b6c220 */ /* 0x010fe20000400000 */
[----:B------:R-:W-:Y:S01]  /*49d0*/  FSETP.GEU.AND P4, PT, R198, -126, PT ;  /* 0xc2fc0000c600780b */ /* 0x000fe20003f8e000 */
[----:B------:R-:W-:Y:S01]  /*49e0*/  FADD R192, R192, R195 ;  /* 0x000000c3c0c07221 */ /* 0x000fe20000000000 */
[----:B------:R-:W-:Y:S01]  /*49f0*/  FADD R195, R159, R178 ;  /* 0x000000b29fc37221 */ /* 0x000fe20000000000 */
[----:B------:R-:W-:Y:S01]  /*4a00*/  FADD R200, R163, R182 ;  /* 0x000000b6a3c87221 */ /* 0x000fe20000000000 */
[----:B------:R-:W-:Y:S01]  /*4a10*/  F2FP.F16.F32.PACK_AB R159, R170, R167 ;  /* 0x000000a7aa9f723e */ /* 0x000fe200000000ff */
[----:B------:R-:W-:Y:S01]  /*4a20*/  @!P2 FMUL R154, R154, 0.5 ;  /* 0x3f0000009a9aa820 */ /* 0x000fe20000400000 */
[----:B------:R3:W4:Y:S01]  /*4a30*/  MUFU.EX2 R190, R194 ;  /* 0x000000c200be7308 */ /* 0x0007220000000800 */
[----:B--2---:R-:W-:Y:S01]  /*4a40*/  @!P6 FMUL R179, R179, R179 ;  /* 0x000000b3b3b3e220 */ /* 0x004fe20000400000 */
[----:B------:R-:W-:-:S03]  /*4a50*/  FADD R193, R193, R200 ;  /* 0x000000c8c1c17221 */ /* 0x000fc60000000000 */
[----:B------:R-:W-:Y:S02]  /*4a60*/  FADD R201, R166, R179 ;  /* 0x000000b3a6c97221 */ /* 0x000fe40000000000 */
[----:B------:R-:W-:Y:S01]  /*4a70*/  @!P4 FMUL R198, R198, 0.5 ;  /* 0x3f000000c6c6c820 */ /* 0x000fe20000400000 */
[----:B------:R-:W2:Y:S01]  /*4a80*/  MUFU.EX2 R154, R154 ;  /* 0x0000009a009a7308 */ /* 0x000ea20000000800 */
[----:B---3--:R-:W-:Y:S01]  /*4a90*/  FADD R194, R157, R176 ;  /* 0x000000b09dc27221 */ /* 0x008fe20000000000 */
[----:B-1----:R-:W-:-:S03]  /*4aa0*/  @!P3 FMUL R183, R183, R183 ;  /* 0x000000b7b7b7b220 */ /* 0x002fc60000400000 */
[----:B------:R-:W-:Y:S01]  /*4ab0*/  FADD R191, R191, R194 ;  /* 0x000000c2bfbf7221 */ /* 0x000fe20000000000 */
[----:B------:R-:W-:Y:S01]  /*4ac0*/  FADD R194, R158, R171 ;  /* 0x000000ab9ec27221 */ /* 0x000fe20000000000 */
[----:B------:R-:W-:Y:S01]  /*4ad0*/  FADD R204, R170, R183 ;  /* 0x000000b7aacc7221 */ /* 0x000fe20000000000 */
[----:B------:R-:W1:Y:S01]  /*4ae0*/  MUFU.EX2 R198, R198 ;  /* 0x000000c600c67308 */ /* 0x000e620000000800 */
[----:B----4-:R-:W-:Y:S01]  /*4af0*/  @!P5 FMUL R190, R190, R190 ;  /* 0x000000bebebed220 */ /* 0x010fe20000400000 */
[----:B------:R-:W-:Y:S01]  /*4b00*/  FADD R191, R191, R192 ;  /* 0x000000c0bfbf7221 */ /* 0x000fe20000000000 */
[----:B------:R-:W-:Y:S01]  /*4b10*/  FADD R194, R194, R201 ;  /* 0x000000c9c2c27221 */ /* 0x000fe20000000000 */
[----:B------:R-:W-:Y:S01]  /*4b20*/  FADD R199, R199, R204 ;  /* 0x000000ccc7c77221 */ /* 0x000fe20000000000 */
[----:B------:R-:W-:Y:S01]  /*4b30*/  FADD R202, R167, R190 ;  /* 0x000000bea7ca7221 */ /* 0x000fe20000000000 */
[----:B------:R-:W-:Y:S01]  /*4b40*/  FADD R191, R191, R196 ;  /* 0x000000c4bfbf7221 */ /* 0x000fe20000000000 */
[----:B------:R-:W-:Y:S01]  /*4b50*/  F2FP.F16.F32.PACK_AB R158, R165, R164 ;  /* 0x000000a4a59e723e */ /* 0x000fe200000000ff */
[----:B------:R-:W-:Y:S01]  /*4b60*/  FADD R194, R194, R199 ;  /* 0x000000c7c2c27221 */ /* 0x000fe20000000000 */
[----:B------:R-:W-:Y:S01]  /*4b70*/  FADD R202, R195, R202 ;  /* 0x000000cac3ca7221 */ /* 0x000fe20000000000 */
[----:B--2---:R-:W-:Y:S01]  /*4b80*/  @!P2 FMUL R154, R154, R154 ;  /* 0x0000009a9a9aa220 */ /* 0x004fe20000400000 */
[----:B------:R-:W-:-:S02]  /*4b90*/  F2FP.F16.F32.PACK_AB R164, R177, R176 ;  /* 0x000000b0b1a4723e */ /* 0x000fc400000000ff */
[----:B------:R-:W-:Y:S01]  /*4ba0*/  FADD R193, R193, R202 ;  /* 0x000000cac1c17221 */ /* 0x000fe20000000000 */
[----:B------:R-:W-:Y:S01]  /*4bb0*/  FFMA R187, R154, R187, R191 ;  /* 0x000000bb9abb7223 */ /* 0x000fe200000000bf */
[----:B------:R-:W-:Y:S01]  /*4bc0*/  SHF.L.U32 R191, R23, 0x1f, RZ ;  /* 0x0000001f17bf7819 */ /* 0x000fe200000006ff */
[----:B------:R-:W-:Y:S01]  /*4bd0*/  FMUL R24, R24, R154 ;  /* 0x0000009a18187220 */ /* 0x000fe20000400000 */
[----:B------:R-:W-:Y:S01]  /*4be0*/  FADD R193, R193, R194 ;  /* 0x000000c2c1c17221 */ /* 0x000fe20000000000 */
[----:B-1----:R-:W-:Y:S01]  /*4bf0*/  @!P4 FMUL R198, R198, R198 ;  /* 0x000000c6c6c6c220 */ /* 0x002fe20000400000 */
[-C--:B------:R-:W-:Y:S01]  /*4c00*/  FMUL R25, R25, R154.reuse ;  /* 0x0000009a19197220 */ /* 0x080fe20000400000 */
        /* <DEDUP_REMOVED lines=61> */
[----:B------:R-:W-:Y:S01]  /*4fe0*/  FMUL R149, R149, R154 ;  /* 0x0000009a95957220 */ /* 0x000fe20000400000 */
[----:B------:R-:W-:Y:S01]  /*4ff0*/  F2FP.F16.F32.PACK_AB R154, R161, R156 ;  /* 0x0000009ca19a723e */ /* 0x000fe200000000ff */
[----:B------:R1:W2:Y:S01]  /*5000*/  SYNCS.PHASECHK.TRANS64.TRYWAIT P2, [UR7+0x3c400], R191 ;  /* 0x03c400bfff0075a7 */ /* 0x0002a20008040147 */
[----:B------:R-:W-:Y:S01]  /*5010*/  F2FP.F16.F32.PACK_AB R156, R160, R157 ;  /* 0x0000009da09c723e */ /* 0x000fe200000000ff */
[----:B------:R-:W-:Y:S01]  /*5020*/  FFMA R21, R198, R21, R193 ;  /* 0x00000015c6157223 */ /* 0x000fe200000000c1 */
[----:B------:R-:W-:Y:S01]  /*5030*/  F2FP.F16.F32.PACK_AB R157, R166, R163 ;  /* 0x000000a3a69d723e */ /* 0x000fe200000000ff */
        /* <DEDUP_REMOVED lines=64> */
[----:B------:R-:W-:-:S02]  /*5440*/  F2FP.F16.F32.PACK_AB R160, R168, R169 ;  /* 0x000000a9a8a0723e */ /* 0x000fc400000000ff */
[----:B------:R-:W-:Y:S02]  /*5450*/  F2FP.F16.F32.PACK_AB R161, R171, R174 ;  /* 0x000000aeaba1723e */ /* 0x000fe400000000ff */
[----:B------:R-:W-:Y:S02]  /*5460*/  F2FP.F16.F32.PACK_AB R163, R175, R178 ;  /* 0x000000b2afa3723e */ /* 0x000fe400000000ff */
[----:B------:R-:W-:Y:S02]  /*5470*/  F2FP.F16.F32.PACK_AB R165, R179, R182 ;  /* 0x000000b6b3a5723e */ /* 0x000fe400000000ff */
[----:B------:R-:W-:Y:S01]  /*5480*/  F2FP.F16.F32.PACK_AB R166, R180, R181 ;  /* 0x000000b5b4a6723e */ /* 0x000fe200000000ff */
[----:B-12---:R-:W-:Y:S06]  /*5490*/  @!P0 BRA `(.L_x_29) ;  /* 0x0000000000048947 */ /* 0x006fec0003800000 */
[----:B------:R-:W-:Y:S01]  /*54a0*/  BPT.TRAP 0x1 ;  /* 0x000000040000795c */ /* 0x000fe20000300000 */
.L_x_29:
[----:B------:R-:W-:Y:S05]  /*54b0*/  @P2 BRA `(.L_x_30) ;  /* 0x0000000000082947 */ /* 0x000fea0003800000 */
[----:B------:R-:W1:Y:S02]  /*54c0*/  SYNCS.PHASECHK.TRANS64.TRYWAIT P2, [UR7+0x3c400], R191 ;  /* 0x03c400bfff0075a7 */ /* 0x000e640008040147 */
[----:B-1----:R-:W-:Y:S05]  /*54d0*/  @!P2 BRA `(.L_x_31) ;  /* 0x0000007800b0a947 */ /* 0x002fea0003800000 */
.L_x_30:
[----:B------:R-:W-:Y:S01]  /*54e0*/  ULEA UR7, UR5, UR38, 0xb ;  /* 0x0000002605077291 */ /* 0x000fe2000f8e583f */
[----:B------:R-:W-:Y:S01]  /*54f0*/  WARPGROUP.ARRIVE ;  /* 0x00000000000079c5 */ /* 0x000fe20000000000 */
[----:B------:R-:W-:Y:S01]  /*5500*/  UMOV UR11, 0x40000040 ;  /* 0x40000040000b7882 */ /* 0x000fe20000000000 */
[----:B------:R-:W-:-:S04]  /*5510*/  F2FP.F16.F32.PACK_AB R167, R183, R190 ;  /* 0x000000beb7a7723e */ /* 0x000fc800000000ff */
[----:B------:R-:W-:Y:S02]  /*5520*/  UMOV UR10, UR7 ;  /* 0x00000007000a7c82 */ /* 0x000fe40008000000 */
        /* <DEDUP_REMOVED lines=22> */
.L_x_32:
[----:B------:R-:W-:-:S04]  /*5690*/  ULEA UR7, UR6, UR37, 0x3 ;  /* 0x0000002506077291 */ /* 0x000fc8000f8e183f */
[----:B------:R-:W-:-:S04]  /*56a0*/  UIADD3 UR7, UR7, 0x3c428, URZ ;  /* 0x0003c42807077890 */ /* 0x000fc8000fffe03f */
[----:B------:R-:W-:-:S09]  /*56b0*/  UPRMT UR7, URZ, 0x654, UR7 ;  /* 0x000006543f077896 */ /* 0x000fd20008000007 */
[----:B------:R-:W-:Y:S01]  /*56c0*/  SYNCS.ARRIVE.TRANS64.RED.A1T0 RZ, [UR7], RZ ;  /* 0x000000ffffff79a7 */ /* 0x000fe20008100407 */
[----:B------:R-:W-:Y:S05]  /*56d0*/  @P1 BRA `(.L_x_33) ;  /* 0x0000000000041947 */ /* 0x000fea0003800000 */
[----:B------:R-:W-:Y:S01]  /*56e0*/  BPT.TRAP 0x1 ;  /* 0x000000040000795c */ /* 0x000fe20000300000 */
.L_x_33:
[----:B------:R-:W-:-:S04]  /*56f0*/  UIADD3 UR6, UR6, 0x1, URZ ;  /* 0x0000000106067890 */ /* 0x000fc8000fffe03f */
[----:B------:R-:W-:-:S04]  /*5700*/  UISETP.NE.AND UP0, UPT, UR6, 0x5, UPT ;  /* 0x000000050600788c */ /* 0x000fc8000bf05270 */
[----:B------:R-:W-:Y:S01]  /*5710*/  USEL UR7, UR6, URZ, UP0 ;  /* 0x0000003f06077287 */ /* 0x000fe20008000000 */
[----:B------:R-:W-:Y:S11]  /*5720*/  @!P0 BRA `(.L_x_34) ;  /* 0x0000000000048947 */ /* 0x000ff60003800000 */
[----:B------:R-:W-:Y:S01]  /*5730*/  BPT.TRAP 0x1 ;  /* 0x000000040000795c */ /* 0x000fe20000300000 */
.L_x_34:
[----:B------:R-:W-:-:S04]  /*5740*/  ULEA UR6, UR7, UR37, 0x3 ;  /* 0x0000002507067291 */ /* 0x000fc8000f8e183f */
[----:B------:R-:W-:-:S04]  /*5750*/  UIADD3 UR6, UR6, 0x3c428, URZ ;  /* 0x0003c42806067890 */ /* 0x000fc8000fffe03f */
[----:B------:R-:W-:-:S09]  /*5760*/  UPRMT UR6, URZ, 0x654, UR6 ;  /* 0x000006543f067896 */ /* 0x000fd20008000006 */
[----:B------:R-:W-:Y:S01]  /*5770*/  SYNCS.ARRIVE.TRANS64.RED.A1T0 RZ, [UR6], RZ ;  /* 0x000000ffffff79a7 */ /* 0x000fe20008100406 */
[----:B------:R-:W-:Y:S05]  /*5780*/  @P1 BRA `(.L_x_35) ;  /* 0x0000000000041947 */ /* 0x000fea0003800000 */
[----:B------:R-:W-:Y:S01]  /*5790*/  BPT.TRAP 0x1 ;  /* 0x000000040000795c */ /* 0x000fe20000300000 */
.L_x_35:
[----:B------:R-:W-:Y:S01]  /*57a0*/  UIADD3 UR5, UR5, 0x1, URZ ;  /* 0x0000000105057890 */ /* 0x000fe2000fffe03f */
[C---:B------:R-:W-:Y:S01]  /*57b0*/  ISETP.GT.AND P2, PT, R189.reuse, 0x2, PT ;  /* 0x00000002bd00780c */ /* 0x040fe20003f44270 */
[----:B------:R-:W-:Y:S01]  /*57c0*/  UIADD3 UR6, UR7, 0x1, URZ ;  /* 0x0000000107067890 */ /* 0x000fe2000fffe03f */
[----:B------:R-:W-:Y:S01]  /*57d0*/  IADD3 R189, R189, -0x1, RZ ;  /* 0xffffffffbdbd7810 */ /* 0x000fe20007ffe0ff */
[----:B------:R-:W-:Y:S01]  /*57e0*/  UISETP.NE.AND UP1, UPT, UR5, 0x5, UPT ;  /* 0x000000050500788c */ /* 0x000fe2000bf25270 */
[----:B------:R-:W-:Y:S01]  /*57f0*/  IADD3 R3, R3, 0x40, RZ ;  /* 0x0000004003037810 */ /* 0x000fe20007ffe0ff */
[----:B------:R-:W-:Y:S01]  /*5800*/  UISETP.NE.AND UP0, UPT, UR6, 0x5, UPT ;  /* 0x000000050600788c */ /* 0x000fe2000bf05270 */
[----:B------:R-:W-:Y:S01]  /*5810*/  MOV R193, R188 ;  /* 0x000000bc00c17202 */ /* 0x000fe20000000f00 */
[----:B------:R-:W-:Y:S01]  /*5820*/  USEL UR7, URZ, 0x1, UP1 ;  /* 0x000000013f077887 */ /* 0x000fe20008800000 */
[----:B-1----:R-:W-:Y:S01]  /*5830*/  MOV R191, R20 ;  /* 0x0000001400bf7202 */ /* 0x002fe20000000f00 */
[----:B------:R-:W-:-:S02]  /*5840*/  USEL UR6, UR6, URZ, UP0 ;  /* 0x0000003f06067287 */ /* 0x000fc40008000000 */
[----:B------:R-:W-:Y:S02]  /*5850*/  USEL UR36, UR5, URZ, UP1 ;  /* 0x0000003f05247287 */ /* 0x000fe40008800000 */
[----:B------:R-:W-:Y:S01]  /*5860*/  LOP3.LUT R23, R23, UR7, RZ, 0x3c, !PT ;  /* 0x0000000717177c12 */ /* 0x000fe2000f8e3cff */
[----:B------:R-:W-:Y:S09]  /*5870*/  @P2 BRA `(.L_x_36) ;  /* 0xffffffdc002c2947 */ /* 0x000ff2000383ffff */
.L_x_25:
[----:B------:R-:W-:-:S13]  /*5880*/  ISETP.GE.AND P2, PT, R189, 0x1, PT ;  /* 0x00000001bd00780c */ /* 0x000fda0003f46270 */
[----:B------:R-:W-:Y:S05]  /*5890*/  @!P2 BRA `(.L_x_37) ;  /* 0x0000002400e8a947 */ /* 0x000fea0003800000 */
[----:B------:R-:W-:Y:S01]  /*58a0*/  MOV R191, R188 ;  /* 0x000000bc00bf7202 */ /* 0x000fe20000000f00 */
[----:B------:R-:W-:Y:S01]  /*58b0*/  ULDC UR7, c[0x0][0x28c] ;  /* 0x0000a30000077ab9 */ /* 0x000fe20000000800 */
[----:B------:R-:W-:Y:S01]  /*58c0*/  MOV R190, R20 ;  /* 0x0000001400be7202 */ /* 0x000fe20000000f00 */
[----:B------:R-:W-:-:S06]  /*58d0*/  ULDC UR4, c[0x0][0x604] ;  /* 0x0001810000047ab9 */ /* 0x000fcc0000000800 */
.L_x_48:
[----:B------:R-:W-:Y:S05]  /*58e0*/  @!P0 BRA `(.L_x_38) ;  /* 0x0000000000048947 */ /* 0x000fea0003800000 */
[----:B------:R-:W-:Y:S01]  /*58f0*/  BPT.TRAP 0x1 ;  /* 0x000000040000795c */ /* 0x000fe20000300000 */
.L_x_38:
[----:B------:R-:W-:Y:S01]  /*5900*/  ULEA UR5, UR36, UR37, 0x3 ;  /* 0x0000002524057291 */ /* 0x000fe2000f8e183f */
[----:B------:R-:W-:-:S08]  /*5910*/  SHF.L.U32 R20, R23, 0x1f, RZ ;  /* 0x0000001f17147819 */ /* 0x000fd000000006ff */
[----:B------:R-:W1:Y:S02]  /*5920*/  SYNCS.PHASECHK.TRANS64.TRYWAIT P2, [UR5+0x3c400], R20 ;  /* 0x03c40014ff0075a7 */ /* 0x000e640008040145 */
[----:B-1----:R-:W-:Y:S05]  /*5930*/  @!P2 BRA `(.L_x_39) ;  /* 0x0000007400b0a947 */ /* 0x002fea0003800000 */
.L_x_138:
        /* <DEDUP_REMOVED lines=61> */
[----:B------:R-:W-:Y:S01]  /*5d10*/  USEL UR5, UR5, URZ, UP0 ;  /* 0x0000003f05057287 */ /* 0x000fe20008000000 */
[----:B------:R-:W-:Y:S02]  /*5d20*/  WARPGROUP.DEPBAR.LE gsb0, 0x0 ;  /* 0x00008000000079c5 */ /* 0x000fe40000010000 */
[----:B------:R-:W-:-:S06]  /*5d30*/  WARPGROUP.ARRIVE ;  /* 0x00000000000079c5 */ /* 0x000fcc0000000000 */
[----:B------:R-:W-:Y:S01]  /*5d40*/  HGMMA.64x64x16.F32 R152, gdesc[UR8], R152, gsb0 ;  /* 0x00e00000089879f0 */ /* 0x000fe20008000898 */
[----:B------:R-:W-:-:S06]  /*5d50*/  USEL UR10, URZ, 0x1, UP0 ;  /* 0x000000013f0a7887 */ /* 0x000fcc0008000000 */
        /* <DEDUP_REMOVED lines=34> */
.L_x_40:
[C---:B------:R-:W-:Y:S01]  /*5f80*/  IADD3 R20, R3.reuse, 0x1, RZ ;  /* 0x0000000103147810 */ /* 0x040fe20007ffe0ff */
[----:B------:R-:W-:Y:S01]  /*5f90*/  ULEA UR10, UR5, UR37, 0x3 ;  /* 0x00000025050a7291 */ /* 0x000fe2000f8e183f */
[C---:B------:R-:W-:Y:S02]  /*5fa0*/  ISETP.GE.AND P5, PT, R3.reuse, UR7, PT ;  /* 0x0000000703007c0c */ /* 0x040fe4000bfa6270 */
[----:B------:R-:W-:Y:S02]  /*5fb0*/  ISETP.GE.AND P6, PT, R20, UR7, PT ;  /* 0x0000000714007c0c */ /* 0x000fe4000bfc6270 */
[C---:B------:R-:W-:Y:S02]  /*5fc0*/  IADD3 R20, R3.reuse, 0x10, RZ ;  /* 0x0000001003147810 */ /* 0x040fe40007ffe0ff */
[----:B------:R-:W-:Y:S02]  /*5fd0*/  IADD3 R188, R3, 0x8, RZ ;  /* 0x0000000803bc7810 */ /* 0x000fe40007ffe0ff */
[----:B------:R-:W-:-:S02]  /*5fe0*/  FSEL R193, R154, -INF , !P5 ;  /* 0xff8000009ac17808 */ /* 0x000fc40006800000 */
[----:B------:R-:W-:Y:S02]  /*5ff0*/  ISETP.GE.AND P4, PT, R20, UR7, PT ;  /* 0x0000000714007c0c */ /* 0x000fe4000bf86270 */
[----:B------:R-:W-:Y:S02]  /*6000*/  IADD3 R20, R3, 0x11, RZ ;  /* 0x0000001103147810 */ /* 0x000fe40007ffe0ff */
[----:B------:R-:W-:Y:S02]  /*6010*/  FSEL R154, R155, -INF , !P6 ;  /* 0xff8000009b9a7808 */ /* 0x000fe40007000000 */
[----:B------:R-:W-:Y:S02]  /*6020*/  IADD3 R192, R3, 0x9, RZ ;  /* 0x0000000903c07810 */ /* 0x000fe40007ffe0ff */
[----:B------:R-:W-:Y:S02]  /*6030*/  ISETP.GE.AND P3, PT, R188, UR7, PT ;  /* 0x00000007bc007c0c */ /* 0x000fe4000bf66270 */
[----:B------:R-:W-:-:S02]  /*6040*/  FMNMX R155, R193, R190, !PT ;  /* 0x000000bec19b7209 */ /* 0x000fc40007800000 */
[----:B------:R-:W-:Y:S02]  /*6050*/  FSEL R152, R152, -INF , !P5 ;  /* 0xff80000098987808 */ /* 0x000fe40006800000 */
[----:B------:R-:W-:Y:S02]  /*6060*/  ISETP.GE.AND P5, PT, R20, UR7, PT ;  /* 0x0000000714007c0c */ /* 0x000fe4000bfa6270 */
[----:B------:R-:W-:Y:S02]  /*6070*/  IADD3 R20, R3, 0x19, RZ ;  /* 0x0000001903147810 */ /* 0x000fe40007ffe0ff */
[----:B------:R-:W-:Y:S02]  /*6080*/  ISETP.GE.AND P2, PT, R192, UR7, PT ;  /* 0x00000007c0007c0c */ /* 0x000fe4000bf46270 */
[----:B------:R-:W-:Y:S02]  /*6090*/  FSEL R158, R158, -INF , !P3 ;  /* 0xff8000009e9e7808 */ /* 0x000fe40005800000 */
[----:B------:R-:W-:-:S02]  /*60a0*/  FMNMX R155, R154, R155, !PT ;  /* 0x0000009b9a9b7209 */ /* 0x000fc40007800000 */
[----:B------:R-:W-:Y:S02]  /*60b0*/  FSEL R156, R156, -INF , !P3 ;  /* 0xff8000009c9c7808 */ /* 0x000fe40005800000 */
[----:B------:R-:W-:Y:S02]  /*60c0*/  ISETP.GE.AND P3, PT, R20, UR7, PT ;  /* 0x0000000714007c0c */ /* 0x000fe4000bf66270 */
[----:B------:R-:W-:Y:S02]  /*60d0*/  FSEL R159, R159, -INF , !P2 ;  /* 0xff8000009f9f7808 */ /* 0x000fe40005000000 */
[----:B------:R-:W-:Y:S02]  /*60e0*/  FMNMX R20, R158, R155, !PT ;  /* 0x0000009b9e147209 */ /* 0x000fe40007800000 */
[----:B------:R-:W-:Y:S02]  /*60f0*/  IADD3 R188, R3, 0x18, RZ ;  /* 0x0000001803bc7810 */ /* 0x000fe40007ffe0ff */
[----:B------:R-:W-:-:S02]  /*6100*/  FSEL R162, R162, -INF , !P4 ;  /* 0xff800000a2a27808 */ /* 0x000fc40006000000 */
[----:B------:R-:W-:Y:S02]  /*6110*/  FMNMX R155, R159, R20, !PT ;  /* 0x000000149f9b7209 */ /* 0x000fe40007800000 */
[----:B------:R-:W-:Y:S02]  /*6120*/  FSEL R153, R153, -INF , !P6 ;  /* 0xff80000099997808 */ /* 0x000fe40007000000 */
[----:B------:R-:W-:Y:S02]  /*6130*/  ISETP.GE.AND P6, PT, R188, UR7, PT ;  /* 0x00000007bc007c0c */ /* 0x000fe4000bfc6270 */
[----:B------:R-:W-:Y:S02]  /*6140*/  IADD3 R188, R3, 0x20, RZ ;  /* 0x0000002003bc7810 */ /* 0x000fe40007ffe0ff */
[----:B------:R-:W-:Y:S02]  /*6150*/  FSEL R163, R163, -INF , !P5 ;  /* 0xff800000a3a37808 */ /* 0x000fe40006800000 */
[----:B------:R-:W-:-:S02]  /*6160*/  FMNMX R20, R162, R155, !PT ;  /* 0x0000009ba2147209 */ /* 0x000fc40007800000 */
[----:B------:R-:W-:Y:S02]  /*6170*/  FSEL R157, R157, -INF , !P2 ;  /* 0xff8000009d9d7808 */ /* 0x000fe40005000000 */
[----:B------:R-:W-:Y:S02]  /*6180*/  ISETP.GE.AND P2, PT, R188, UR7, PT ;  /* 0x00000007bc007c0c */ /* 0x000fe4000bf46270 */
[----:B------:R-:W-:Y:S02]  /*6190*/  IADD3 R188, R3, 0x21, RZ ;  /* 0x0000002103bc7810 */ /* 0x000fe40007ffe0ff */
[----:B------:R-:W-:Y:S02]  /*61a0*/  FSEL R166, R166, -INF , !P6 ;  /* 0xff800000a6a67808 */ /* 0x000fe40007000000 */
[----:B------:R-:W-:Y:S02]  /*61b0*/  FMNMX R155, R163, R20, !PT ;  /* 0x00000014a39b7209 */ /* 0x000fe40007800000 */
[----:B------:R-:W-:-:S02]  /*61c0*/  FSEL R161, R161, -INF , !P5 ;  /* 0xff800000a1a17808 */ /* 0x000fc40006800000 */
[----:B------:R-:W-:Y:S02]  /*61d0*/  ISETP.GE.AND P5, PT, R188, UR7, PT ;  /* 0x00000007bc007c0c */ /* 0x000fe4000bfa6270 */
[----:B------:R-:W-:Y:S02]  /*61e0*/  FSEL R167, R167, -INF , !P3 ;  /* 0xff800000a7a77808 */ /* 0x000fe40005800000 */
[----:B------:R-:W-:Y:S02]  /*61f0*/  FMNMX R20, R166, R155, !PT ;  /* 0x0000009ba6147209 */ /* 0x000fe40007800000 */
[C---:B------:R-:W-:Y:S02]  /*6200*/  IADD3 R188, R3.reuse, 0x29, RZ ;  /* 0x0000002903bc7810 */ /* 0x040fe40007ffe0ff */
[----:B------:R-:W-:Y:S02]  /*6210*/  IADD3 R192, R3, 0x28, RZ ;  /* 0x0000002803c07810 */ /* 0x000fe40007ffe0ff */
[----:B------:R-:W-:-:S02]  /*6220*/  FSEL R164, R164, -INF , !P6 ;  /* 0xff800000a4a47808 */ /* 0x000fc40007000000 */
[----:B------:R-:W-:Y:S02]  /*6230*/  FSEL R170, R170, -INF , !P2 ;  /* 0xff800000aaaa7808 */ /* 0x000fe40005000000 */
[----:B------:R-:W-:Y:S02]  /*6240*/  FMNMX R155, R167, R20, !PT ;  /* 0x00000014a79b7209 */ /* 0x000fe40007800000 */
[----:B------:R-:W-:Y:S02]  /*6250*/  ISETP.GE.AND P6, PT, R188, UR7, PT ;  /* 0x00000007bc007c0c */ /* 0x000fe4000bfc6270 */
[----:B------:R-:W-:Y:S02]  /*6260*/  IADD3 R188, R3, 0x30, RZ ;  /* 0x0000003003bc7810 */ /* 0x000fe40007ffe0ff */
[----:B------:R-:W-:Y:S02]  /*6270*/  FSEL R160, R160, -INF , !P4 ;  /* 0xff800000a0a07808 */ /* 0x000fe40006000000 */
[----:B------:R-:W-:-:S02]  /*6280*/  ISETP.GE.AND P4, PT, R192, UR7, PT ;  /* 0x00000007c0007c0c */ /* 0x000fc4000bf86270 */
[----:B------:R-:W-:Y:S02]  /*6290*/  FSEL R171, R171, -INF , !P5 ;  /* 0xff800000abab7808 */ /* 0x000fe40006800000 */
[----:B------:R-:W-:Y:S02]  /*62a0*/  FMNMX R20, R170, R155, !PT ;  /* 0x0000009baa147209 */ /* 0x000fe40007800000 */
[----:B------:R-:W-:Y:S02]  /*62b0*/  FSEL R165, R165, -INF , !P3 ;  /* 0xff800000a5a57808 */ /* 0x000fe40005800000 */
[----:B------:R-:W-:Y:S02]  /*62c0*/  ISETP.GE.AND P3, PT, R188, UR7, PT ;  /* 0x00000007bc007c0c */ /* 0x000fe4000bf66270 */
[----:B------:R-:W-:Y:S02]  /*62d0*/  IADD3 R188, R3, 0x31, RZ ;  /* 0x0000003103bc7810 */ /* 0x000fe40007ffe0ff */
[----:B------:R-:W-:-:S02]  /*62e0*/  FSEL R174, R174, -INF , !P4 ;  /* 0xff800000aeae7808 */ /* 0x000fc40006000000 */
[----:B------:R-:W-:Y:S02]  /*62f0*/  FMNMX R155, R171, R20, !PT ;  /* 0x00000014ab9b7209 */ /* 0x000fe40007800000 */
[----:B------:R-:W-:Y:S02]  /*6300*/  FSEL R168, R168, -INF , !P2 ;  /* 0xff800000a8a87808 */ /* 0x000fe40005000000 */
[----:B------:R-:W-:Y:S02]  /*6310*/  ISETP.GE.AND P2, PT, R188, UR7, PT ;  /* 0x00000007bc007c0c */ /* 0x000fe4000bf46270 */
[----:B------:R-:W-:Y:S02]  /*6320*/  FSEL R188, R175, -INF , !P6 ;  /* 0xff800000afbc7808 */ /* 0x000fe40007000000 */
[----:B------:R-:W-:Y:S02]  /*6330*/  FMNMX R155, R174, R155, !PT ;  /* 0x0000009bae9b7209 */ /* 0x000fe40007800000 */
[----:B------:R-:W-:-:S02]  /*6340*/  IADD3 R20, R3, 0x38, RZ ;  /* 0x0000003803147810 */ /* 0x000fc40007ffe0ff */
        /* <DEDUP_REMOVED lines=11> */
[----:B------:R-:W-:-:S02]  /*6400*/  FSEL R183, R183, -INF , !P4 ;  /* 0xff800000b7b77808 */ /* 0x000fc40006000000 */
[----:B------:R-:W-:Y:S02]  /*6410*/  FMNMX R20, R182, R155, !PT ;  /* 0x0000009bb6147209 */ /* 0x000fe40007800000 */
[----:B------:R-:W-:Y:S02]  /*6420*/  FMNMX R178, R152, R191, !PT ;  /* 0x000000bf98b27209 */ /* 0x000fe40007800000 */
[----:B------:R-:W-:Y:S02]  /*6430*/  FMNMX R179, R183, R20, !PT ;  /* 0x00000014b7b37209 */ /* 0x000fe40007800000 */
[----:B------:R-:W-:Y:S02]  /*6440*/  FMNMX R175, R153, R178, !PT ;  /* 0x000000b299af7209 */ /* 0x000fe40007800000 */
[----:B------:R-:W-:Y:S01]  /*6450*/  P2R R196, PR, RZ, 0x2 ;  /* 0x00000002ffc47803 */ /* 0x000fe20000000000 */
[----:B------:R-:W1:Y:S01]  /*6460*/  SHFL.BFLY PT, R20, R179, 0x1, 0x1f ;  /* 0x0c201f00b3147f89 */ /* 0x000e6200000e0000 */
[----:B------:R-:W-:-:S02]  /*6470*/  FMNMX R178, R156, R175, !PT ;  /* 0x000000af9cb27209 */ /* 0x000fc40007800000 */
[----:B------:R-:W-:Y:S02]  /*6480*/  FSEL R173, R173, -INF , !P6 ;  /* 0xff800000adad7808 */ /* 0x000fe40007000000 */
[----:B------:R-:W-:Y:S02]  /*6490*/  FMNMX R175, R157, R178, !PT ;  /* 0x000000b29daf7209 */ /* 0x000fe40007800000 */
[----:B------:R-:W-:Y:S02]  /*64a0*/  FSEL R176, R176, -INF , !P3 ;  /* 0xff800000b0b07808 */ /* 0x000fe40005800000 */
[----:B------:R-:W-:Y:S02]  /*64b0*/  FMNMX R178, R160, R175, !PT ;  /* 0x000000afa0b27209 */ /* 0x000fe40007800000 */
[----:B------:R-:W-:Y:S02]  /*64c0*/  FSEL R177, R177, -INF , !P2 ;  /* 0xff800000b1b17808 */ /* 0x000fe40005000000 */
[----:B------:R-:W-:-:S02]  /*64d0*/  FMNMX R175, R161, R178, !PT ;  /* 0x000000b2a1af7209 */ /* 0x000fc40007800000 */
[----:B------:R-:W-:Y:S02]  /*64e0*/  FSEL R180, R180, -INF , !P5 ;  /* 0xff800000b4b47808 */ /* 0x000fe40006800000 */
[----:B------:R-:W-:Y:S02]  /*64f0*/  FMNMX R178, R164, R175, !PT ;  /* 0x000000afa4b27209 */ /* 0x000fe40007800000 */
[----:B------:R-:W-:Y:S02]  /*6500*/  FSEL R181, R181, -INF , !P4 ;  /* 0xff800000b5b57808 */ /* 0x000fe40006000000 */
[----:B------:R-:W-:Y:S02]  /*6510*/  FMNMX R175, R165, R178, !PT ;  /* 0x000000b2a5af7209 */ /* 0x000fe40007800000 */
[----:B-1----:R-:W-:Y:S02]  /*6520*/  FMNMX R195, R179, R20, !PT ;  /* 0x00000014b3c37209 */ /* 0x002fe40007800000 */
[----:B------:R-:W-:-:S03]  /*6530*/  FMNMX R178, R168, R175, !PT ;  /* 0x000000afa8b27209 */ /* 0x000fc60007800000 */
[----:B------:R-:W1:Y:S01]  /*6540*/  SHFL.BFLY PT, R20, R195, 0x2, 0x1f ;  /* 0x0c401f00c3147f89 */ /* 0x000e6200000e0000 */
[----:B------:R-:W-:Y:S02]  /*6550*/  FMNMX R175, R169, R178, !PT ;  /* 0x000000b2a9af7209 */ /* 0x000fe40007800000 */
[----:B-1----:R-:W-:-:S04]  /*6560*/  FMNMX R20, R195, R20, !PT ;  /* 0x00000014c3147209 */ /* 0x002fc80007800000 */
[----:B------:R-:W-:-:S04]  /*6570*/  FSETP.NEU.AND P1, PT, R20, -INF , PT ;  /* 0xff8000001400780b */ /* 0x000fc80003f2d000 */
[----:B------:R-:W-:Y:S02]  /*6580*/  FSEL R155, R20, RZ, P1 ;  /* 0x000000ff149b7208 */ /* 0x000fe40000800000 */
[----:B------:R-:W-:-:S03]  /*6590*/  ISETP.NE.AND P1, PT, R196, RZ, PT ;  /* 0x000000ffc400720c */ /* 0x000fc60003f25270 */
[C---:B------:R-:W-:Y:S01]  /*65a0*/  FMUL R195, R155.reuse, UR4 ;  /* 0x000000049bc37c20 */ /* 0x040fe20008400000 */
[----:B------:R-:W-:-:S03]  /*65b0*/  FADD R155, -R155, R190 ;  /* 0x000000be9b9b7221 */ /* 0x000fc60000000100 */
[--C-:B------:R-:W-:Y:S01]  /*65c0*/  FFMA R179, R193, UR4, -R195.reuse ;  /* 0x00000004c1b37c23 */ /* 0x100fe200080008c3 */
[--C-:B------:R-:W-:Y:S01]  /*65d0*/  FFMA R178, R154, UR4, -R195.reuse ;  /* 0x000000049ab27c23 */ /* 0x100fe200080008c3 */
[----:B------:R-:W-:Y:S01]  /*65e0*/  FMNMX R154, R172, R175, !PT ;  /* 0x000000afac9a7209 */ /* 0x000fe20007800000 */
[--C-:B------:R-:W-:Y:S01]  /*65f0*/  FFMA R198, R159, UR4, -R195.reuse ;  /* 0x000000049fc67c23 */ /* 0x100fe200080008c3 */
[--C-:B------:R-:W-:Y:S01]  /*6600*/  FFMA R197, R158, UR4, -R195.reuse ;  /* 0x000000049ec57c23 */ /* 0x100fe200080008c3 */
[----:B------:R-:W-:Y:S01]  /*6610*/  FSETP.GEU.AND P6, PT, R179, -126, PT ;  /* 0xc2fc0000b300780b */ /* 0x000fe20003fce000 */
        /* <DEDUP_REMOVED lines=10> */
[----:B------:R-:W-:Y:S01]  /*66c0*/  FFMA R170, R171, UR4, -R195 ;  /* 0x00000004abaa7c23 */ /* 0x000fe200080008c3 */
[----:B------:R-:W-:Y:S01]  /*66d0*/  FMNMX R175, R177, R158, !PT ;  /* 0x0000009eb1af7209 */ /* 0x000fe20007800000 */
[----:B------:R-:W-:Y:S01]  /*66e0*/  @!P6 FMUL R179, R179, 0.5 ;  /* 0x3f000000b3b3e820 */ /* 0x000fe20000400000 */
[----:B------:R-:W-:Y:S01]  /*66f0*/  FSETP.GEU.AND P4, PT, R199, -126, PT ;  /* 0xc2fc0000c700780b */ /* 0x000fe20003f8e000 */
[----:B------:R-:W-:Y:S01]  /*6700*/  @!P3 FMUL R178, R178, 0.5 ;  /* 0x3f000000b2b2b820 */ /* 0x000fe20000400000 */
[----:B------:R-:W-:Y:S01]  /*6710*/  FMNMX R158, R180, R175, !PT ;  /* 0x000000afb49e7209 */ /* 0x000fe20007800000 */
[----:B------:R-:W1:Y:S01]  /*6720*/  MUFU.EX2 R154, R179 ;  /* 0x000000b3009a7308 */ /* 0x000e620000000800 */
[----:B------:R-:W-:Y:S01]  /*6730*/  FMUL R155, R155, UR4 ;  /* 0x000000049b9b7c20 */ /* 0x000fe20008400000 */
[----:B------:R-:W-:Y:S01]  /*6740*/  @!P5 FMUL R198, R198, 0.5 ;  /* 0x3f000000c6c6d820 */ /* 0x000fe20000400000 */
[----:B------:R-:W-:-:S03]  /*6750*/  FMNMX R193, R181, R158, !PT ;  /* 0x0000009eb5c17209 */ /* 0x000fc60007800000 */
[----:B------:R-:W-:Y:S02]  /*6760*/  @!P2 FMUL R197, R197, 0.5 ;  /* 0x3f000000c5c5a820 */ /* 0x000fe40000400000 */
[----:B------:R-:W2:Y:S01]  /*6770*/  MUFU.EX2 R159, R178 ;  /* 0x000000b2009f7308 */ /* 0x000ea20000000800 */
[----:B------:R-:W3:Y:S01]  /*6780*/  SHFL.BFLY PT, R196, R193, 0x1, 0x1f ;  /* 0x0c201f00c1c47f89 */ /* 0x000ee200000e0000 */
[----:B------:R-:W-:-:S06]  /*6790*/  @!P4 FMUL R199, R199, 0.5 ;  /* 0x3f000000c7c7c820 */ /* 0x000fcc0000400000 */
[----:B------:R4:W5:Y:S01]  /*67a0*/  MUFU.EX2 R175, R198 ;  /* 0x000000c600af7308 */ /* 0x0009620000000800 */
[----:B-1----:R-:W-:Y:S01]  /*67b0*/  @!P6 FMUL R154, R154, R154 ;  /* 0x0000009a9a9ae220 */ /* 0x002fe20000400000 */
[----:B------:R-:W-:-:S06]  /*67c0*/  FSETP.GEU.AND P6, PT, R163, -126, PT ;  /* 0xc2fc0000a300780b */ /* 0x000fcc0003fce000 */
[----:B------:R1:W3:Y:S01]  /*67d0*/  MUFU.EX2 R158, R197 ;  /* 0x000000c5009e7308 */ /* 0x0002e20000000800 */
[----:B--2---:R-:W-:Y:S01]  /*67e0*/  @!P3 FMUL R159, R159, R159 ;  /* 0x0000009f9f9fb220 */ /* 0x004fe20000400000 */
[----:B------:R-:W-:Y:S01]  /*67f0*/  FSETP.GEU.AND P3, PT, R162, -126, PT ;  /* 0xc2fc0000a200780b */ /* 0x000fe20003f6e000 */
[----:B----4-:R-:W-:-:S04]  /*6800*/  FFMA R198, R194, UR4, -R195 ;  /* 0x00000004c2c67c23 */ /* 0x010fc800080008c3 */
[----:B------:R-:W-:Y:S01]  /*6810*/  @!P6 FMUL R163, R163, 0.5 ;  /* 0x3f000000a3a3e820 */ /* 0x000fe20000400000 */
[----:B------:R-:W2:Y:S01]  /*6820*/  MUFU.EX2 R179, R199 ;  /* 0x000000c700b37308 */ /* 0x000ea20000000800 */
[----:B-----5:R-:W-:Y:S01]  /*6830*/  @!P5 FMUL R175, R175, R175 ;  /* 0x000000afafafd220 */ /* 0x020fe20000400000 */
[----:B------:R-:W-:Y:S01]  /*6840*/  FSETP.GEU.AND P5, PT, R167, -126, PT ;  /* 0xc2fc0000a700780b */ /* 0x000fe20003fae000 */
[----:B-1----:R-:W-:Y:S01]  /*6850*/  FFMA R197, R192, UR4, -R195 ;  /* 0x00000004c0c57c23 */ /* 0x002fe200080008c3 */
[----:B---3--:R-:W-:-:S03]  /*6860*/  FMNMX R196, R193, R196, !PT ;  /* 0x000000c4c1c47209 */ /* 0x008fc60007800000 */
[----:B------:R-:W-:Y:S01]  /*6870*/  @!P3 FMUL R162, R162, 0.5 ;  /* 0x3f000000a2a2b820 */ /* 0x000fe20000400000 */
[----:B------:R1:W3:Y:S01]  /*6880*/  MUFU.EX2 R178, R163 ;  /* 0x000000a300b27308 */ /* 0x0002e20000000800 */
[----:B------:R-:W-:Y:S01]  /*6890*/  @!P2 FMUL R158, R158, R158 ;  /* 0x0000009e9e9ea220 */ /* 0x000fe20000400000 */
[----:B------:R-:W-:Y:S01]  /*68a0*/  FSETP.GEU.AND P2, PT, R166, -126, PT ;  /* 0xc2fc0000a600780b */ /* 0x000fe20003f4e000 */
[----:B------:R-:W4:Y:S04]  /*68b0*/  SHFL.BFLY PT, R193, R196, 0x2, 0x1f ;  /* 0x0c401f00c4c17f89 */ /* 0x000f2800000e0000 */
[----:B------:R-:W-:Y:S01]  /*68c0*/  @!P5 FMUL R167, R167, 0.5 ;  /* 0x3f000000a7a7d820 */ /* 0x000fe20000400000 */
[----:B------:R-:W5:Y:S01]  /*68d0*/  MUFU.EX2 R162, R162 ;  /* 0x000000a200a27308 */ /* 0x000f620000000800 */
[----:B--2---:R-:W-:Y:S01]  /*68e0*/  @!P4 FMUL R179, R179, R179 ;  /* 0x000000b3b3b3c220 */ /* 0x004fe20000400000 */
[----:B------:R-:W-:Y:S01]  /*68f0*/  FSETP.GEU.AND P4, PT, R170, -126, PT ;  /* 0xc2fc0000aa00780b */ /* 0x000fe20003f8e000 */
[--C-:B-1----:R-:W-:Y:S01]  /*6900*/  FFMA R163, R174, UR4, -R195.reuse ;  /* 0x00000004aea37c23 */ /* 0x102fe200080008c3 */
[----:B------:R-:W-:-:S03]  /*6910*/  FFMA R174, R188, UR4, -R195 ;  /* 0x00000004bcae7c23 */ /* 0x000fc600080008c3 */
[----:B------:R-:W-:Y:S01]  /*6920*/  @!P2 FMUL R166, R166, 0.5 ;  /* 0x3f000000a6a6a820 */ /* 0x000fe20000400000 */
[----:B------:R-:W1:Y:S01]  /*6930*/  MUFU.EX2 R167, R167 ;  /* 0x000000a700a77308 */ /* 0x000e620000000800 */
[----:B---3--:R-:W-:Y:S01]  /*6940*/  @!P6 FMUL R178, R178, R178 ;  /* 0x000000b2b2b2e220 */ /* 0x008fe20000400000 */
[----:B------:R-:W-:-:S05]  /*6950*/  FSETP.GEU.AND P6, PT, R163, -126, PT ;  /* 0xc2fc0000a300780b */ /* 0x000fca0003fce000 */
[----:B------:R-:W-:Y:S01]  /*6960*/  @!P4 FMUL R170, R170, 0.5 ;  /* 0x3f000000aaaac820 */ /* 0x000fe20000400000 */
[----:B------:R-:W2:Y:S01]  /*6970*/  MUFU.EX2 R171, R166 ;  /* 0x000000a600ab7308 */ /* 0x000ea20000000800 */
[----:B-----5:R-:W-:Y:S01]  /*6980*/  @!P3 FMUL R162, R162, R162 ;  /* 0x000000a2a2a2b220 */ /* 0x020fe20000400000 */
[----:B------:R-:W-:Y:S02]  /*6990*/  FSETP.GEU.AND P3, PT, R174, -126, PT ;  /* 0xc2fc0000ae00780b */ /* 0x000fe40003f6e000 */
[----:B----4-:R-:W-:Y:S01]  /*69a0*/  FMNMX R188, R196, R193, !PT ;  /* 0x000000c1c4bc7209 */ /* 0x010fe20007800000 */
[--C-:B------:R-:W-:Y:S01]  /*69b0*/  FFMA R196, R182, UR4, -R195.reuse ;  /* 0x00000004b6c47c23 */ /* 0x100fe200080008c3 */
[----:B------:R-:W-:Y:S01]  /*69c0*/  FFMA R182, R183, UR4, -R195 ;  /* 0x00000004b7b67c23 */ /* 0x000fe200080008c3 */
[----:B------:R-:W-:Y:S01]  /*69d0*/  @!P6 FMUL R163, R163, 0.5 ;  /* 0x3f000000a3a3e820 */ /* 0x000fe20000400000 */
[----:B------:R-:W3:Y:S01]  /*69e0*/  MUFU.EX2 R166, R170 ;  /* 0x000000aa00a67308 */ /* 0x000ee20000000800 */
        /* <DEDUP_REMOVED lines=8> */
[----:B---3--:R-:W-:Y:S01]  /*6a70*/  @!P4 FMUL R166, R166, R166 ;  /* 0x000000a6a6a6c220 */ /* 0x008fe20000400000 */
[----:B------:R-:W-:-:S04]  /*6a80*/  FSETP.NEU.AND P4, PT, R188, -INF , PT ;  /* 0xff800000bc00780b */ /* 0x000fc80003f8d000 */
[----:B------:R-:W-:Y:S01]  /*6a90*/  FSEL R192, R188, RZ, P4 ;  /* 0x000000ffbcc07208 */ /* 0x000fe20002000000 */
[----:B------:R-:W-:Y:S01]  /*6aa0*/  @!P2 FMUL R197, R197, 0.5 ;  /* 0x3f000000c5c5a820 */ /* 0x000fe20000400000 */
[----:B------:R-:W3:Y:S01]  /*6ab0*/  MUFU.EX2 R193, R198 ;  /* 0x000000c600c17308 */ /* 0x000ee20000000800 */
[----:B-1----:R-:W-:Y:S01]  /*6ac0*/  @!P6 FMUL R163, R163, R163 ;  /* 0x000000a3a3a3e220 */ /* 0x002fe20000400000 */
[----:B------:R-:W-:Y:S01]  /*6ad0*/  FSETP.GEU.AND P6, PT, R182, -126, PT ;  /* 0xc2fc0000b600780b */ /* 0x000fe20003fce000 */
[----:B------:R-:W-:Y:S01]  /*6ae0*/  FMUL R194, R192, UR4 ;  /* 0x00000004c0c27c20 */ /* 0x000fe20008400000 */
[----:B------:R-:W-:Y:S01]  /*6af0*/  FSETP.GEU.AND P4, PT, R196, -126, PT ;  /* 0xc2fc0000c400780b */ /* 0x000fe20003f8e000 */
[----:B------:R-:W-:Y:S02]  /*6b00*/  FADD R192, -R192, R191 ;  /* 0x000000bfc0c07221 */ /* 0x000fe40000000100 */
[--C-:B------:R-:W-:Y:S01]  /*6b10*/  FFMA R152, R152, UR4, -R194.reuse ;  /* 0x0000000498987c23 */ /* 0x100fe200080008c2 */
[----:B------:R1:W4:Y:S01]  /*6b20*/  MUFU.EX2 R170, R197 ;  /* 0x000000c500aa7308 */ /* 0x0003220000000800 */
[----:B--2---:R-:W-:Y:S01]  /*6b30*/  @!P3 FMUL R174, R174, R174 ;  /* 0x000000aeaeaeb220 */ /* 0x004fe20000400000 */
[--C-:B------:R-:W-:Y:S01]  /*6b40*/  FFMA R156, R156, UR4, -R194.reuse ;  /* 0x000000049c9c7c23 */ /* 0x100fe200080008c2 */
[--C-:B------:R-:W-:Y:S01]  /*6b50*/  FFMA R153, R153, UR4, -R194.reuse ;  /* 0x0000000499997c23 */ /* 0x100fe200080008c2 */
[----:B------:R-:W-:Y:S01]  /*6b60*/  FSETP.GEU.AND P3, PT, R152, -126, PT ;  /* 0xc2fc00009800780b */ /* 0x000fe20003f6e000 */
[--C-:B------:R-:W-:Y:S01]  /*6b70*/  FFMA R157, R157, UR4, -R194.reuse ;  /* 0x000000049d9d7c23 */ /* 0x100fe200080008c2 */
[--C-:B------:R-:W-:Y:S01]  /*6b80*/  FFMA R160, R160, UR4, -R194.reuse ;  /* 0x00000004a0a07c23 */ /* 0x100fe200080008c2 */
[----:B------:R-:W-:Y:S01]  /*6b90*/  @!P6 FMUL R182, R182, 0.5 ;  /* 0x3f000000b6b6e820 */ /* 0x000fe20000400000 */
[--C-:B------:R-:W-:Y:S01]  /*6ba0*/  FFMA R164, R164, UR4, -R194.reuse ;  /* 0x00000004a4a47c23 */ /* 0x100fe200080008c2 */
[----:B------:R-:W-:Y:S01]  /*6bb0*/  @!P4 FMUL R196, R196, 0.5 ;  /* 0x3f000000c4c4c820 */ /* 0x000fe20000400000 */
[----:B---3--:R-:W-:Y:S01]  /*6bc0*/  @!P5 FMUL R193, R193, R193 ;  /* 0x000000c1c1c1d220 */ /* 0x008fe20000400000 */
[----:B------:R-:W-:Y:S01]  /*6bd0*/  FSETP.GEU.AND P5, PT, R156, -126, PT ;  /* 0xc2fc00009c00780b */ /* 0x000fe20003fae000 */
[--C-:B-1----:R-:W-:Y:S01]  /*6be0*/  FFMA R197, R168, UR4, -R194.reuse ;  /* 0x00000004a8c57c23 */ /* 0x102fe200080008c2 */
[----:B------:R1:W2:Y:S01]  /*6bf0*/  MUFU.EX2 R183, R196 ;  /* 0x000000c400b77308 */ /* 0x0002a20000000800 */
[----:B------:R-:W-:Y:S01]  /*6c00*/  FFMA R168, R169, UR4, -R194 ;  /* 0x00000004a9a87c23 */ /* 0x000fe200080008c2 */
[----:B------:R-:W-:-:S02]  /*6c10*/  FMUL R192, R192, UR4 ;  /* 0x00000004c0c07c20 */ /* 0x000fc40008400000 */
[----:B------:R-:W-:Y:S01]  /*6c20*/  @!P3 FMUL R152, R152, 0.5 ;  /* 0x3f0000009898b820 */ /* 0x000fe20000400000 */
[----:B----4-:R-:W-:Y:S01]  /*6c30*/  @!P2 FMUL R170, R170, R170 ;  /* 0x000000aaaaaaa220 */ /* 0x010fe20000400000 */
[----:B------:R-:W-:Y:S02]  /*6c40*/  FSETP.GEU.AND P2, PT, R153, -126, PT ;  /* 0xc2fc00009900780b */ /* 0x000fe40003f4e000 */
[----:B------:R-:W3:Y:S01]  /*6c50*/  MUFU.EX2 R182, R182 ;  /* 0x000000b600b67308 */ /* 0x000ee20000000800 */
[----:B-1----:R-:W-:Y:S01]  /*6c60*/  FFMA R196, R161, UR4, -R194 ;  /* 0x00000004a1c47c23 */ /* 0x002fe200080008c2 */
[----:B------:R-:W-:Y:S01]  /*6c70*/  FADD R190, R179, R170 ;  /* 0x000000aab3be7221 */ /* 0x000fe20000000000 */
[----:B------:R-:W-:-:S05]  /*6c80*/  @!P5 FMUL R156, R156, 0.5 ;  /* 0x3f0000009c9cd820 */ /* 0x000fca0000400000 */
[----:B------:R-:W1:Y:S01]  /*6c90*/  MUFU.EX2 R152, R152 ;  /* 0x0000009800987308 */ /* 0x000e620000000800 */
[----:B--2---:R-:W-:Y:S01]  /*6ca0*/  @!P4 FMUL R183, R183, R183 ;  /* 0x000000b7b7b7c220 */ /* 0x004fe20000400000 */
[----:B------:R-:W-:Y:S01]  /*6cb0*/  FSETP.GEU.AND P4, PT, R157, -126, PT ;  /* 0xc2fc00009d00780b */ /* 0x000fe20003f8e000 */
[----:B------:R-:W-:-:S05]  /*6cc0*/  @!P2 FMUL R153, R153, 0.5 ;  /* 0x3f0000009999a820 */ /* 0x000fca0000400000 */
[----:B------:R-:W2:Y:S01]  /*6cd0*/  MUFU.EX2 R156, R156 ;  /* 0x0000009c009c7308 */ /* 0x000ea20000000800 */
[----:B---3--:R-:W-:Y:S01]  /*6ce0*/  @!P6 FMUL R182, R182, R182 ;  /* 0x000000b6b6b6e220 */ /* 0x008fe20000400000 */
[----:B------:R-:W-:-:S03]  /*6cf0*/  FSETP.GEU.AND P6, PT, R160, -126, PT ;  /* 0xc2fc0000a000780b */ /* 0x000fc60003fce000 */
[----:B------:R-:W-:Y:S02]  /*6d00*/  FADD R191, R171, R182 ;  /* 0x000000b6abbf7221 */ /* 0x000fe40000000000 */
[----:B------:R-:W-:Y:S01]  /*6d10*/  @!P4 FMUL R157, R157, 0.5 ;  /* 0x3f0000009d9dc820 */ /* 0x000fe20000400000 */
[----:B------:R3:W4:Y:S01]  /*6d20*/  MUFU.EX2 R195, R153 ;  /* 0x0000009900c37308 */ /* 0x0007220000000800 */
[----:B-1----:R-:W-:Y:S01]  /*6d30*/  @!P3 FMUL R152, R152, R152 ;  /* 0x000000989898b220 */ /* 0x002fe20000400000 */
[----:B------:R-:W-:-:S05]  /*6d40*/  FSETP.GEU.AND P3, PT, R196, -126, PT ;  /* 0xc2fc0000c400780b */ /* 0x000fca0003f6e000 */
[----:B------:R-:W-:Y:S01]  /*6d50*/  @!P6 FMUL R160, R160, 0.5 ;  /* 0x3f000000a0a0e820 */ /* 0x000fe20000400000 */
[----:B------:R1:W5:Y:S01]  /*6d60*/  MUFU.EX2 R161, R157 ;  /* 0x0000009d00a17308 */ /* 0x0003620000000800 */
[----:B---3--:R-:W-:Y:S01]  /*6d70*/  FFMA R153, R165, UR4, -R194 ;  /* 0x00000004a5997c23 */ /* 0x008fe200080008c2 */
[----:B--2---:R-:W-:-:S04]  /*6d80*/  @!P5 FMUL R156, R156, R156 ;  /* 0x0000009c9c9cd220 */ /* 0x004fc80000400000 */
[----:B------:R-:W-:Y:S01]  /*6d90*/  FSETP.GEU.AND P5, PT, R153, -126, PT ;  /* 0xc2fc00009900780b */ /* 0x000fe20003fae000 */
[----:B------:R-:W-:Y:S01]  /*6da0*/  @!P3 FMUL R196, R196, 0.5 ;  /* 0x3f000000c4c4b820 */ /* 0x000fe20000400000 */
[----:B------:R-:W2:Y:S01]  /*6db0*/  MUFU.EX2 R160, R160 ;  /* 0x000000a000a07308 */ /* 0x000ea20000000800 */
[----:B----4-:R-:W-:Y:S01]  /*6dc0*/  @!P2 FMUL R195, R195, R195 ;  /* 0x000000c3c3c3a220 */ /* 0x010fe20000400000 */
[----:B------:R-:W-:Y:S01]  /*6dd0*/  FSETP.GEU.AND P2, PT, R164, -126, PT ;  /* 0xc2fc0000a400780b */ /* 0x000fe20003f4e000 */
[--C-:B-1----:R-:W-:Y:S01]  /*6de0*/  FFMA R157, R172, UR4, -R194.reuse ;  /* 0x00000004ac9d7c23 */ /* 0x102fe200080008c2 */
[----:B------:R-:W-:-:S04]  /*6df0*/  FFMA R172, R173, UR4, -R194 ;  /* 0x00000004adac7c23 */ /* 0x000fc800080008c2 */
[----:B------:R1:W3:Y:S01]  /*6e00*/  MUFU.EX2 R165, R196 ;  /* 0x000000c400a57308 */ /* 0x0002e20000000800 */
[----:B-----5:R-:W-:Y:S01]  /*6e10*/  @!P4 FMUL R161, R161, R161 ;  /* 0x000000a1a1a1c220 */ /* 0x020fe20000400000 */
[----:B------:R-:W-:Y:S01]  /*6e20*/  FSETP.GEU.AND P4, PT, R197, -126, PT ;  /* 0xc2fc0000c500780b */ /* 0x000fe20003f8e000 */
[----:B------:R-:W-:-:S04]  /*6e30*/  @!P5 FMUL R153, R153, 0.5 ;  /* 0x3f0000009999d820 */ /* 0x000fc80000400000 */
[----:B------:R-:W-:Y:S01]  /*6e40*/  @!P2 FMUL R164, R164, 0.5 ;  /* 0x3f000000a4a4a820 */ /* 0x000fe20000400000 */
[----:B------:R4:W5:Y:S01]  /*6e50*/  MUFU.EX2 R169, R153 ;  /* 0x0000009900a97308 */ /* 0x0009620000000800 */
[----:B--2---:R-:W-:Y:S01]  /*6e60*/  @!P6 FMUL R160, R160, R160 ;  /* 0x000000a0a0a0e220 */ /* 0x004fe20000400000 */
[----:B------:R-:W-:Y:S01]  /*6e70*/  FSETP.GEU.AND P6, PT, R168, -126, PT ;  /* 0xc2fc0000a800780b */ /* 0x000fe20003fce000 */
[--C-:B-1----:R-:W-:Y:S01]  /*6e80*/  FFMA R196, R180, UR4, -R194.reuse ;  /* 0x00000004b4c47c23 */ /* 0x102fe200080008c2 */
[----:B------:R-:W-:-:S03]  /*6e90*/  FFMA R180, R181, UR4, -R194 ;  /* 0x00000004b5b47c23 */ /* 0x000fc600080008c2 */
[----:B------:R-:W-:Y:S01]  /*6ea0*/  @!P4 FMUL R197, R197, 0.5 ;  /* 0x3f000000c5c5c820 */ /* 0x000fe20000400000 */
[----:B------:R-:W1:Y:S01]  /*6eb0*/  MUFU.EX2 R164, R164 ;  /* 0x000000a400a47308 */ /* 0x000e620000000800 */
[----:B---3--:R-:W-:Y:S01]  /*6ec0*/  @!P3 FMUL R165, R165, R165 ;  /* 0x000000a5a5a5b220 */ /* 0x008fe20000400000 */
[----:B------:R-:W-:Y:S01]  /*6ed0*/  FSETP.GEU.AND P3, PT, R157, -126, PT ;  /* 0xc2fc00009d00780b */ /* 0x000fe20003f6e000 */
[--C-:B----4-:R-:W-:Y:S01]  /*6ee0*/  FFMA R153, R176, UR4, -R194.reuse ;  /* 0x00000004b0997c23 */ /* 0x110fe200080008c2 */
[----:B------:R-:W-:Y:S01]  /*6ef0*/  FFMA R176, R177, UR4, -R194 ;  /* 0x00000004b1b07c23 */ /* 0x000fe200080008c2 */
[----:B------:R-:W-:Y:S02]  /*6f00*/  FADD R194, R178, R193 ;  /* 0x000000c1b2c27221 */ /* 0x000fe40000000000 */
[----:B------:R-:W-:Y:S01]  /*6f10*/  @!P6 FMUL R168, R168, 0.5 ;  /* 0x3f000000a8a8e820 */ /* 0x000fe20000400000 */
[----:B------:R-:W2:Y:S01]  /*6f20*/  MUFU.EX2 R197, R197 ;  /* 0x000000c500c57308 */ /* 0x000ea20000000800 */
[----:B-----5:R-:W-:Y:S01]  /*6f30*/  @!P5 FMUL R169, R169, R169 ;  /* 0x000000a9a9a9d220 */ /* 0x020fe20000400000 */
[----:B------:R-:W-:-:S05]  /*6f40*/  FSETP.GEU.AND P5, PT, R153, -126, PT ;  /* 0xc2fc00009900780b */ /* 0x000fca0003fae000 */
[----:B------:R-:W-:Y:S01]  /*6f50*/  @!P3 FMUL R157, R157, 0.5 ;  /* 0x3f0000009d9db820 */ /* 0x000fe20000400000 */
[----:B------:R-:W3:Y:S01]  /*6f60*/  MUFU.EX2 R168, R168 ;  /* 0x000000a800a87308 */ /* 0x000ee20000000800 */
[----:B-1----:R-:W-:Y:S01]  /*6f70*/  @!P2 FMUL R164, R164, R164 ;  /* 0x000000a4a4a4a220 */ /* 0x002fe20000400000 */
[----:B------:R-:W-:-:S05]  /*6f80*/  FSETP.GEU.AND P2, PT, R172, -126, PT ;  /* 0xc2fc0000ac00780b */ /* 0x000fca0003f4e000 */
[----:B------:R-:W-:Y:S01]  /*6f90*/  @!P5 FMUL R153, R153, 0.5 ;  /* 0x3f0000009999d820 */ /* 0x000fe20000400000 */
[----:B------:R1:W4:Y:S01]  /*6fa0*/  MUFU.EX2 R173, R157 ;  /* 0x0000009d00ad7308 */ /* 0x0003220000000800 */
[----:B--2---:R-:W-:Y:S01]  /*6fb0*/  @!P4 FMUL R197, R197, R197 ;  /* 0x000000c5c5c5c220 */ /* 0x004fe20000400000 */
[----:B------:R-:W-:-:S05]  /*6fc0*/  FSETP.GEU.AND P4, PT, R176, -126, PT ;  /* 0xc2fc0000b000780b */ /* 0x000fca0003f8e000 */
[----:B------:R-:W-:Y:S01]  /*6fd0*/  @!P2 FMUL R172, R172, 0.5 ;  /* 0x3f000000acaca820 */ /* 0x000fe20000400000 */
[----:B------:R2:W5:Y:S01]  /*6fe0*/  MUFU.EX2 R177, R153 ;  /* 0x0000009900b17308 */ /* 0x0005620000000800 */
[----:B---3--:R-:W-:Y:S01]  /*6ff0*/  @!P6 FMUL R168, R168, R168 ;  /* 0x000000a8a8a8e220 */ /* 0x008fe20000400000 */
[----:B------:R-:W-:Y:S01]  /*7000*/  FSETP.GEU.AND P6, PT, R196, -126, PT ;  /* 0xc2fc0000c400780b */ /* 0x000fe20003fce000 */
[----:B-1----:R-:W-:Y:S01]  /*7010*/  FADD R157, R158, R163 ;  /* 0x000000a39e9d7221 */ /* 0x002fe20000000000 */
[----:B------:R-:W-:-:S03]  /*7020*/  F2FP.F16.F32.PACK_AB R163, R174, R163 ;  /* 0x000000a3aea3723e */ /* 0x000fc600000000ff */
[----:B------:R-:W-:Y:S01]  /*7030*/  @!P4 FMUL R176, R176, 0.5 ;  /* 0x3f000000b0b0c820 */ /* 0x000fe20000400000 */
[----:B------:R-:W1:Y:S01]  /*7040*/  MUFU.EX2 R172, R172 ;  /* 0x000000ac00ac7308 */ /* 0x000e620000000800 */
[----:B----4-:R-:W-:Y:S01]  /*7050*/  @!P3 FMUL R173, R173, R173 ;  /* 0x000000adadadb220 */ /* 0x010fe20000400000 */
[----:B------:R-:W-:Y:S01]  /*7060*/  FSETP.GEU.AND P3, PT, R180, -126, PT ;  /* 0xc2fc0000b400780b */ /* 0x000fe20003f6e000 */
[----:B--2---:R-:W-:-:S04]  /*7070*/  FADD R153, R154, R167 ;  /* 0x000000a79a997221 */ /* 0x004fc80000000000 */
[----:B------:R-:W-:Y:S01]  /*7080*/  @!P6 FMUL R196, R196, 0.5 ;  /* 0x3f000000c4c4e820 */ /* 0x000fe20000400000 */
[----:B------:R-:W2:Y:S01]  /*7090*/  MUFU.EX2 R176, R176 ;  /* 0x000000b000b07308 */ /* 0x000ea20000000800 */
[----:B-----5:R-:W-:Y:S01]  /*70a0*/  @!P5 FMUL R177, R177, R177 ;  /* 0x000000b1b1b1d220 */ /* 0x020fe20000400000 */
[----:B------:R-:W-:Y:S01]  /*70b0*/  FSETP.GEU.AND P5, PT, R192, -126, PT ;  /* 0xc2fc0000c000780b */ /* 0x000fe20003fae000 */
[----:B------:R-:W-:Y:S01]  /*70c0*/  FADD R199, R153, R190 ;  /* 0x000000be99c77221 */ /* 0x000fe20000000000 */
[----:B------:R-:W-:Y:S01]  /*70d0*/  FADD R153, R159, R166 ;  /* 0x000000a69f997221 */ /* 0x000fe20000000000 */
[----:B------:R-:W-:Y:S02]  /*70e0*/  FADD R190, R175, R174 ;  /* 0x000000aeafbe7221 */ /* 0x000fe40000000000 */
[----:B------:R-:W-:Y:S01]  /*70f0*/  @!P3 FMUL R180, R180, 0.5 ;  /* 0x3f000000b4b4b820 */ /* 0x000fe20000400000 */
[----:B------:R3:W4:Y:S01]  /*7100*/  MUFU.EX2 R181, R196 ;  /* 0x000000c400b57308 */ /* 0x0007220000000800 */
[----:B-1----:R-:W-:Y:S01]  /*7110*/  @!P2 FMUL R172, R172, R172 ;  /* 0x000000acacaca220 */ /* 0x002fe20000400000 */
[----:B------:R-:W-:Y:S01]  /*7120*/  FSETP.GEU.AND P2, PT, R155, -126, PT ;  /* 0xc2fc00009b00780b */ /* 0x000fe20003f4e000 */
[----:B------:R-:W-:Y:S01]  /*7130*/  FADD R201, R153, R194 ;  /* 0x000000c299c97221 */ /* 0x000fe20000000000 */
[----:B------:R-:W-:Y:S01]  /*7140*/  FADD R204, R190, R191 ;  /* 0x000000bfbecc7221 */ /* 0x000fe20000000000 */
[----:B------:R-:W-:Y:S01]  /*7150*/  FADD R190, R161, R172 ;  /* 0x000000aca1be7221 */ /* 0x000fe20000000000 */
[----:B------:R-:W-:Y:S01]  /*7160*/  FADD R153, R152, R197 ;  /* 0x000000c598997221 */ /* 0x000fe20000000000 */
[----:B------:R-:W-:Y:S01]  /*7170*/  @!P5 FMUL R192, R192, 0.5 ;  /* 0x3f000000c0c0d820 */ /* 0x000fe20000400000 */
[----:B------:R-:W1:Y:S01]  /*7180*/  MUFU.EX2 R180, R180 ;  /* 0x000000b400b47308 */ /* 0x000e620000000800 */
[----:B---3--:R-:W-:Y:S01]  /*7190*/  FADD R196, R162, R183 ;  /* 0x000000b7a2c47221 */ /* 0x008fe20000000000 */
[----:B--2---:R-:W-:Y:S01]  /*71a0*/  @!P4 FMUL R176, R176, R176 ;  /* 0x000000b0b0b0c220 */ /* 0x004fe20000400000 */
[----:B------:R-:W-:Y:S01]  /*71b0*/  FADD R194, R160, R177 ;  /* 0x000000b1a0c27221 */ /* 0x000fe20000000000 */
[----:B------:R-:W-:Y:S01]  /*71c0*/  FADD R204, R201, R204 ;  /* 0x000000ccc9cc7221 */ /* 0x000fe20000000000 */
[----:B------:R-:W-:Y:S01]  /*71d0*/  FADD R202, R157, R196 ;  /* 0x000000c49dca7221 */ /* 0x000fe20000000000 */
[----:B------:R-:W-:Y:S01]  /*71e0*/  FADD R196, R165, R176 ;  /* 0x000000b0a5c47221 */ /* 0x000fe20000000000 */
[----:B------:R-:W-:Y:S01]  /*71f0*/  @!P2 FMUL R155, R155, 0.5 ;  /* 0x3f0000009b9ba820 */ /* 0x000fe20000400000 */
[----:B------:R-:W2:Y:S01]  /*7200*/  MUFU.EX2 R192, R192 ;  /* 0x000000c000c07308 */ /* 0x000ea20000000800 */
[----:B----4-:R-:W-:Y:S01]  /*7210*/  @!P6 FMUL R181, R181, R181 ;  /* 0x000000b5b5b5e220 */ /* 0x010fe20000400000 */
[----:B------:R-:W-:Y:S01]  /*7220*/  FADD R157, R156, R173 ;  /* 0x000000ad9c9d7221 */ /* 0x000fe20000000000 */
[----:B------:R-:W-:Y:S01]  /*7230*/  FADD R153, R153, R194 ;  /* 0x000000c299997221 */ /* 0x000fe20000000000 */
[----:B------:R-:W-:Y:S01]  /*7240*/  FADD R199, R199, R202 ;  /* 0x000000cac7c77221 */ /* 0x000fe20000000000 */
[----:B------:R-:W-:Y:S01]  /*7250*/  FADD R198, R164, R181 ;  /* 0x000000b5a4c67221 */ /* 0x000fe20000000000 */
[----:B------:R-:W-:-:S02]  /*7260*/  F2FP.F16.F32.PACK_AB R152, R195, R152 ;  /* 0x00000098c398723e */ /* 0x000fc400000000ff */
[----:B------:R3:W4:Y:S01]  /*7270*/  MUFU.EX2 R200, R155 ;  /* 0x0000009b00c87308 */ /* 0x0007220000000800 */
[----:B-1----:R-:W-:Y:S01]  /*7280*/  @!P3 FMUL R180, R180, R180 ;  /* 0x000000b4b4b4b220 */ /* 0x002fe20000400000 */
[----:B------:R-:W-:Y:S01]  /*7290*/  FADD R198, R157, R198 ;  /* 0x000000c69dc67221 */ /* 0x000fe20000000000 */
[----:B------:R-:W-:Y:S01]  /*72a0*/  FADD R199, R199, R204 ;  /* 0x000000ccc7c77221 */ /* 0x000fe20000000000 */
[----:B------:R-:W-:Y:S01]  /*72b0*/  F2FP.F16.F32.PACK_AB R157, R178, R179 ;  /* 0x000000b3b29d723e */ /* 0x000fe200000000ff */
[----:B------:R-:W-:Y:S01]  /*72c0*/  FADD R191, R169, R180 ;  /* 0x000000b4a9bf7221 */ /* 0x000fe20000000000 */
[----:B------:R-:W-:Y:S01]  /*72d0*/  FADD R153, R153, R198 ;  /* 0x000000c699997221 */ /* 0x000fe20000000000 */
[----:B---3--:R-:W-:Y:S02]  /*72e0*/  FADD R155, R195, R168 ;  /* 0x000000a8c39b7221 */ /* 0x008fe40000000000 */
[----:B------:R-:W-:Y:S01]  /*72f0*/  FADD R190, R190, R191 ;  /* 0x000000bfbebe7221 */ /* 0x000fe20000000000 */
[----:B--2---:R-:W-:Y:S01]  /*7300*/  @!P5 FMUL R192, R192, R192 ;  /* 0x000000c0c0c0d220 */ /* 0x004fe20000400000 */
[----:B------:R-:W-:-:S03]  /*7310*/  FADD R155, R155, R196 ;  /* 0x000000c49b9b7221 */ /* 0x000fc60000000000 */
[-C--:B------:R-:W-:Y:S01]  /*7320*/  FMUL R24, R24, R192.reuse ;  /* 0x000000c018187220 */ /* 0x080fe20000400000 */
[----:B------:R-:W-:Y:S01]  /*7330*/  FMUL R25, R25, R192 ;  /* 0x000000c019197220 */ /* 0x000fe20000400000 */
[----:B------:R-:W-:Y:S01]  /*7340*/  FADD R190, R155, R190 ;  /* 0x000000be9bbe7221 */ /* 0x000fe20000000000 */
[----:B----4-:R-:W-:Y:S01]  /*7350*/  @!P2 FMUL R200, R200, R200 ;  /* 0x000000c8c8c8a220 */ /* 0x010fe20000400000 */
[----:B------:R-:W-:Y:S01]  /*7360*/  F2FP.F16.F32.PACK_AB R155, R175, R158 ;  /* 0x0000009eaf9b723e */ /* 0x000fe200000000ff */
[----:B------:R-:W-:Y:S01]  /*7370*/  FMUL R28, R28, R192 ;  /* 0x000000c01c1c7220 */ /* 0x000fe20000400000 */
[----:B------:R-:W-:Y:S01]  /*7380*/  FADD R153, R153, R190 ;  /* 0x000000be99997221 */ /* 0x000fe20000000000 */
[----:B------:R-:W-:Y:S01]  /*7390*/  SHF.L.U32 R190, R23, 0x1f, RZ ;  /* 0x0000001f17be7819 */ /* 0x000fe200000006ff */
[----:B------:R-:W-:Y:S01]  /*73a0*/  FFMA R21, R200, R21, R199 ;  /* 0x00000015c8157223 */ /* 0x000fe200000000c7 */
[----:B------:R-:W-:Y:S01]  /*73b0*/  F2FP.F16.F32.PACK_AB R158, R169, R164 ;  /* 0x000000a4a99e723e */ /* 0x000fe200000000ff */
[----:B------:R-:W-:Y:S01]  /*73c0*/  FFMA R187, R192, R187, R153 ;  /* 0x000000bbc0bb7223 */ /* 0x000fe20000000099 */
[----:B------:R-:W-:Y:S01]  /*73d0*/  F2FP.F16.F32.PACK_AB R153, R159, R154 ;  /* 0x0000009a9f99723e */ /* 0x000fe200000000ff */
[----:B------:R1:W2:Y:S01]  /*73e0*/  SYNCS.PHASECHK.TRANS64.TRYWAIT P2, [UR10+0x3c400], R190 ;  /* 0x03c400beff0075a7 */ /* 0x0002a2000804014a */
[----:B------:R-:W-:Y:S01]  /*73f0*/  F2FP.F16.F32.PACK_AB R154, R161, R156 ;  /* 0x0000009ca19a723e */ /* 0x000fe200000000ff */
[----:B------:R-:W-:Y:S01]  /*7400*/  FMUL R26, R26, R200 ;  /* 0x000000c81a1a7220 */ /* 0x000fe20000400000 */
[----:B------:R-:W-:Y:S01]  /*7410*/  F2FP.F16.F32.PACK_AB R156, R165, R160 ;  /* 0x000000a0a59c723e */ /* 0x000fe200000000ff */
[----:B------:R-:W-:Y:S01]  /*7420*/  FMUL R27, R27, R200 ;  /* 0x000000c81b1b7220 */ /* 0x000fe20000400000 */
[----:B------:R-:W-:Y:S01]  /*7430*/  F2FP.F16.F32.PACK_AB R159, R171, R162 ;  /* 0x000000a2ab9f723e */ /* 0x000fe200000000ff */
[-C--:B------:R-:W-:Y:S01]  /*7440*/  FMUL R30, R30, R200.reuse ;  /* 0x000000c81e1e7220 */ /* 0x080fe20000400000 */
        /* <DEDUP_REMOVED lines=130> */
.L_x_41:
[----:B------:R-:W-:Y:S05]  /*7c70*/  @P2 BRA `(.L_x_42) ;  /* 0x0000000000082947 */ /* 0x000fea0003800000 */
[----:B------:R-:W1:Y:S02]  /*7c80*/  SYNCS.PHASECHK.TRANS64.TRYWAIT P2, [UR10+0x3c400], R190 ;  /* 0x03c400beff0075a7 */ /* 0x000e64000804014a */
[----:B-1----:R-:W-:Y:S05]  /*7c90*/  @!P2 BRA `(.L_x_43) ;  /* 0x0000005000f0a947 */ /* 0x002fea0003800000 */
.L_x_42:
[----:B------:R-:W-:Y:S01]  /*7ca0*/  ULEA UR14, UR5, UR38, 0xb ;  /* 0x00000026050e7291 */ /* 0x000fe2000f8e583f */
[----:B------:R-:W-:Y:S01]  /*7cb0*/  WARPGROUP.ARRIVE ;  /* 0x00000000000079c5 */ /* 0x000fe20000000000 */
[----:B------:R-:W-:Y:S01]  /*7cc0*/  UMOV UR11, 0x40000040 ;  /* 0x40000040000b7882 */ /* 0x000fe20000000000 */
[----:B-1----:R-:W-:-:S04]  /*7cd0*/  F2FP.F16.F32.PACK_AB R167, R182, R183 ;  /* 0x000000b7b6a7723e */ /* 0x002fc800000000ff */
        /* <DEDUP_REMOVED lines=23> */
.L_x_44:
[----:B------:R-:W-:-:S04]  /*7e50*/  ULEA UR10, UR6, UR37, 0x3 ;  /* 0x00000025060a7291 */ /* 0x000fc8000f8e183f */
[----:B------:R-:W-:-:S04]  /*7e60*/  UIADD3 UR10, UR10, 0x3c428, URZ ;  /* 0x0003c4280a0a7890 */ /* 0x000fc8000fffe03f */
[----:B------:R-:W-:-:S09]  /*7e70*/  UPRMT UR10, URZ, 0x654, UR10 ;  /* 0x000006543f0a7896 */ /* 0x000fd2000800000a */
[----:B------:R-:W-:Y:S01]  /*7e80*/  SYNCS.ARRIVE.TRANS64.RED.A1T0 RZ, [UR10], RZ ;  /* 0x000000ffffff79a7 */ /* 0x000fe2000810040a */
[----:B------:R-:W-:Y:S05]  /*7e90*/  @P1 BRA `(.L_x_45) ;  /* 0x0000000000041947 */ /* 0x000fea0003800000 */
[----:B------:R-:W-:Y:S01]  /*7ea0*/  BPT.TRAP 0x1 ;  /* 0x000000040000795c */ /* 0x000fe20000300000 */
.L_x_45:
[----:B------:R-:W-:-:S04]  /*7eb0*/  UIADD3 UR6, UR6, 0x1, URZ ;  /* 0x0000000106067890 */ /* 0x000fc8000fffe03f */
[----:B------:R-:W-:-:S04]  /*7ec0*/  UISETP.NE.AND UP0, UPT, UR6, 0x5, UPT ;  /* 0x000000050600788c */ /* 0x000fc8000bf05270 */
[----:B------:R-:W-:Y:S01]  /*7ed0*/  USEL UR10, UR6, URZ, UP0 ;  /* 0x0000003f060a7287 */ /* 0x000fe20008000000 */
[----:B------:R-:W-:Y:S11]  /*7ee0*/  @!P0 BRA `(.L_x_46) ;  /* 0x0000000000048947 */ /* 0x000ff60003800000 */
[----:B------:R-:W-:Y:S01]  /*7ef0*/  BPT.TRAP 0x1 ;  /* 0x000000040000795c */ /* 0x000fe20000300000 */
.L_x_46:
[----:B------:R-:W-:-:S04]  /*7f00*/  ULEA UR6, UR10, UR37, 0x3 ;  /* 0x000000250a067291 */ /* 0x000fc8000f8e183f */
[----:B------:R-:W-:-:S04]  /*7f10*/  UIADD3 UR6, UR6, 0x3c428, URZ ;  /* 0x0003c42806067890 */ /* 0x000fc8000fffe03f */
[----:B------:R-:W-:-:S09]  /*7f20*/  UPRMT UR6, URZ, 0x654, UR6 ;  /* 0x000006543f067896 */ /* 0x000fd20008000006 */
[----:B------:R-:W-:Y:S01]  /*7f30*/  SYNCS.ARRIVE.TRANS64.RED.A1T0 RZ, [UR6], RZ ;  /* 0x000000ffffff79a7 */ /* 0x000fe20008100406 */
[----:B------:R-:W-:Y:S05]  /*7f40*/  @P1 BRA `(.L_x_47) ;  /* 0x0000000000041947 */ /* 0x000fea0003800000 */
[----:B------:R-:W-:Y:S01]  /*7f50*/  BPT.TRAP 0x1 ;  /* 0x000000040000795c */ /* 0x000fe20000300000 */
.L_x_47:
        /* <DEDUP_REMOVED lines=9> */
[----:B------:R-:W-:Y:S01]  /*7ff0*/  MOV R190, R20 ;  /* 0x0000001400be7202 */ /* 0x000fe20000000f00 */
[----:B------:R-:W-:-:S02]  /*8000*/  USEL UR6, UR6, URZ, UP0 ;  /* 0x0000003f06067287 */ /* 0x000fc40008000000 */
[----:B------:R-:W-:Y:S02]  /*8010*/  USEL UR36, UR5, URZ, UP1 ;  /* 0x0000003f05247287 */ /* 0x000fe40008800000 */
[----:B------:R-:W-:Y:S01]  /*8020*/  LOP3.LUT R23, R23, UR10, RZ, 0x3c, !PT ;  /* 0x0000000a17177c12 */ /* 0x000fe2000f8e3cff */
[----:B------:R-:W-:Y:S09]  /*8030*/  @P2 BRA `(.L_x_48) ;  /* 0xffffffd800282947 */ /* 0x000ff2000383ffff */
.L_x_37:
[----:B------:R-:W-:-:S13]  /*8040*/  R2UR UR4, R16 ;  /* 0x00000000100472ca */ /* 0x000fda00000e0000 */
[----:B------:R-:W-:-:S04]  /*8050*/  ULOP3.LUT UR4, UR4, 0x1, URZ, 0xfc, !UPT ;  /* 0x0000000104047892 */ /* 0x000fc8000f8efc3f */
[----:B------:R-:W-:-:S06]  /*8060*/  UISETP.NE.AND UP0, UPT, UR4, 0x3, UPT ;  /* 0x000000030400788c */ /* 0x000fcc000bf05270 */
[----:B------:R-:W-:-:S13]  /*8070*/  PLOP3.LUT P2, PT, PT, PT, UP0, 0x80, 0x0 ;  /* 0x000000000000781c */ /* 0x000fda0003f4f008 */
[----:B------:R-:W-:Y:S05]  /*8080*/  @!P2 BRA `(.L_x_49) ;  /* 0x000000000004a947 */ /* 0x000fea0003800000 */
[----:B------:R-:W-:Y:S01]  /*8090*/  BPT.TRAP 0x1 ;  /* 0x000000040000795c */ /* 0x000fe20000300000 */
.L_x_49:
[----:B------:R-:W-:Y:S01]  /*80a0*/  R2UR UR5, R16 ;  /* 0x00000000100572ca */ /* 0x000fe200000e0000 */
[----:B------:R-:W-:-:S04]  /*80b0*/  ULEA UR4, UR45, UR37, 0x3 ;  /* 0x000000252d047291 */ /* 0x000fc8000f8e183f */
[----:B------:R-:W-:-:S04]  /*80c0*/  UIADD3 UR4, UR4, 0x3c460, URZ ;  /* 0x0003c46004047890 */ /* 0x000fc8000fffe03f */
[----:B------:R-:W-:-:S04]  /*80d0*/  UPRMT UR4, URZ, 0x654, UR4 ;  /* 0x000006543f047896 */ /* 0x000fc80008000004 */
[----:B------:R-:W-:-:S05]  /*80e0*/  UISETP.GT.U32.AND UP0, UPT, UR5, 0x1, UPT ;  /* 0x000000010500788c */ /* 0x000fca000bf04070 */
[----:B------:R-:W-:Y:S01]  /*80f0*/  SYNCS.ARRIVE.TRANS64.RED.A1T0 RZ, [UR4], RZ ;  /* 0x000000ffffff79a7 */ /* 0x000fe20008100404 */
[----:B------:R-:W-:-:S13]  /*8100*/  PLOP3.LUT P2, PT, PT, PT, UP0, 0x80, 0x0 ;  /* 0x000000000000781c */ /* 0x000fda0003f4f008 */
[----:B------:R-:W-:Y:S05]  /*8110*/  @P2 BRA `(.L_x_50) ;  /* 0x0000000000042947 */ /* 0x000fea0003800000 */
[----:B------:R-:W-:Y:S01]  /*8120*/  BPT.TRAP 0x1 ;  /* 0x000000040000795c */ /* 0x000fe20000300000 */
.L_x_50:
[----:B------:R-:W-:Y:S05]  /*8130*/  @!P0 BRA `(.L_x_51) ;  /* 0x0000000000048947 */ /* 0x000fea0003800000 */
[----:B------:R-:W-:Y:S01]  /*8140*/  BPT.TRAP 0x1 ;  /* 0x000000040000795c */ /* 0x000fe20000300000 */
.L_x_51:
[----:B------:R-:W-:-:S04]  /*8150*/  ULEA UR6, UR6, UR37, 0x3 ;  /* 0x0000002506067291 */ /* 0x000fc8000f8e183f */
[----:B------:R-:W-:-:S04]  /*8160*/  UIADD3 UR6, UR6, 0x3c428, URZ ;  /* 0x0003c42806067890 */ /* 0x000fc8000fffe03f */
[----:B------:R-:W-:-:S09]  /*8170*/  UPRMT UR6, URZ, 0x654, UR6 ;  /* 0x000006543f067896 */ /* 0x000fd20008000006 */
[----:B------:R-:W-:Y:S01]  /*8180*/  SYNCS.ARRIVE.TRANS64.RED.A1T0 RZ, [UR6], RZ ;  /* 0x000000ffffff79a7 */ /* 0x000fe20008100406 */
[----:B------:R-:W-:Y:S05]  /*8190*/  @P1 BRA `(.L_x_52) ;  /* 0x0000000000041947 */ /* 0x000fea0003800000 */
[----:B------:R-:W-:Y:S01]  /*81a0*/  BPT.TRAP 0x1 ;  /* 0x000000040000795c */ /* 0x000fe20000300000 */
.L_x_52:
[----:B------:R-:W1:Y:S01]  /*81b0*/  SHFL.BFLY PT, R4, R187, 0x1, 0x1f ;  /* 0x0c201f00bb047f89 */ /* 0x000e6200000e0000 */
[----:B------:R-:W-:Y:S01]  /*81c0*/  BSSY B0, `(.L_x_53) ;  /* 0x0000023000007945 */ /* 0x000fe20003800000 */
[----:B------:R-:W-:Y:S02]  /*81d0*/  MOV R9, 0x3f800000 ;  /* 0x3f80000000097802 */ /* 0x000fe40000000f00 */
[----:B------:R-:W2:Y:S01]  /*81e0*/  SHFL.BFLY PT, R6, R21, 0x1, 0x1f ;  /* 0x0c201f0015067f89 */ /* 0x000ea200000e0000 */
[----:B------:R-:W-:Y:S02]  /*81f0*/  MOV R5, 0x3f800000 ;  /* 0x3f80000000057802 */ /* 0x000fe40000000f00 */
[----:B------:R-:W-:Y:S01]  /*8200*/  MOV R7, 0x7f800000 ;  /* 0x7f80000000077802 */ /* 0x000fe20000000f00 */
[----:B-1----:R-:W-:Y:S01]  /*8210*/  FADD R4, R4, R187 ;  /* 0x000000bb04047221 */ /* 0x002fe20000000000 */
[----:B--2---:R-:W-:-:S04]  /*8220*/  FADD R15, R6, R21 ;  /* 0x00000015060f7221 */ /* 0x004fc80000000000 */
[----:B------:R-:W1:Y:S01]  /*8230*/  SHFL.BFLY PT, R3, R4, 0x2, 0x1f ;  /* 0x0c401f0004037f89 */ /* 0x000e6200000e0000 */
[----:B------:R-:W-:-:S03]  /*8240*/  MOV R6, 0x7f800000 ;  /* 0x7f80000000067802 */ /* 0x000fc60000000f00 */
[----:B------:R-:W2:Y:S01]  /*8250*/  SHFL.BFLY PT, R152, R15, 0x2, 0x1f ;  /* 0x0c401f000f987f89 */ /* 0x000ea200000e0000 */
[C---:B-1----:R-:W-:Y:S01]  /*8260*/  FSETP.NE.AND P0, PT, R4.reuse, -R3, PT ;  /* 0x800000030400720b */ /* 0x042fe20003f05000 */
[----:B------:R-:W-:Y:S01]  /*8270*/  FADD R3, R4, R3 ;  /* 0x0000000304037221 */ /* 0x000fe20000000000 */
[----:B--2---:R-:W-:-:S11]  /*8280*/  FADD R8, R15, R152 ;  /* 0x000000980f087221 */ /* 0x004fd60000000000 */
[----:B------:R-:W-:Y:S05]  /*8290*/  @!P0 BRA `(.L_x_54) ;  /* 0x0000000000548947 */ /* 0x000fea0003800000 */
[----:B------:R-:W-:Y:S01]  /*82a0*/  IADD3 R4, R3, 0x1800000, RZ ;  /* 0x0180000003047810 */ /* 0x000fe20007ffe0ff */
[----:B------:R-:W-:Y:S03]  /*82b0*/  BSSY B1, `(.L_x_55) ;  /* 0x000000c000017945 */ /* 0x000fe60003800000 */
[----:B------:R-:W-:-:S04]  /*82c0*/  LOP3.LUT R4, R4, 0x7f800000, RZ, 0xc0, !PT ;  /* 0x7f80000004047812 */ /* 0x000fc800078ec0ff */
[----:B------:R-:W-:-:S13]  /*82d0*/  ISETP.GT.U32.AND P0, PT, R4, 0x1ffffff, PT ;  /* 0x01ffffff0400780c */ /* 0x000fda0003f04070 */
[----:B------:R-:W-:Y:S05]  /*82e0*/  @P0 BRA `(.L_x_56) ;  /* 0x0000000000100947 */ /* 0x000fea0003800000 */
[----:B------:R-:W-:-:S07]  /*82f0*/  MOV R10, 0x8310 ;  /* 0x00008310000a7802 */ /* 0x000fce0000000f00 */
[----:B------:R-:W-:Y:S05]  /*8300*/  CALL.REL.NOINC `($__internal_0_$__cuda_sm20_rcp_rn_f32_slowpath) ;  /* 0x0000005000687944 */ /* 0x000fea0003c00000 */
[----:B------:R-:W-:Y:S01]  /*8310*/  MOV R5, R11 ;  /* 0x0000000b00057202 */ /* 0x000fe20000000f00 */
[----:B------:R-:W-:Y:S06]  /*8320*/  BRA `(.L_x_57) ;  /* 0x0000000000107947 */ /* 0x000fec0003800000 */
.L_x_56:
[----:B------:R-:W1:Y:S02]  /*8330*/  MUFU.RCP R4, R3 ;  /* 0x0000000300047308 */ /* 0x000e640000001000 */
[----:B-1----:R-:W-:-:S04]  /*8340*/  FFMA R5, R3, R4, -1 ;  /* 0xbf80000003057423 */ /* 0x002fc80000000004 */
[----:B------:R-:W-:-:S04]  /*8350*/  FADD.FTZ R5, -R5, -RZ ;  /* 0x800000ff05057221 */ /* 0x000fc80000010100 */
[----:B------:R-:W-:-:S07]  /*8360*/  FFMA R5, R4, R5, R4 ;  /* 0x0000000504057223 */ /* 0x000fce0000000004 */
.L_x_57:
[----:B------:R-:W-:Y:S05]  /*8370*/  BSYNC B1 ;  /* 0x0000000000017941 */ /* 0x000fea0003800000 */
.L_x_55:
[----:B------:R-:W-:Y:S01]  /*8380*/  FSETP.GEU.AND P0, PT, |R3|, 1.175494350822287508e-38, PT ;  /* 0x008000000300780b */ /* 0x000fe20003f0e200 */
[----:B------:R-:W-:-:S12]  /*8390*/  ULDC UR4, c[0x0][0x600] ;  /* 0x0001800000047ab9 */ /* 0x000fd80000000800 */
[----:B------:R-:W-:-:S04]  /*83a0*/  @!P0 FMUL R3, R3, 16777216 ;  /* 0x4b80000003038820 */ /* 0x000fc80000400000 */
[----:B------:R-:W1:Y:S02]  /*83b0*/  MUFU.LG2 R4, R3 ;  /* 0x0000000300047308 */ /* 0x000e640000000c00 */
[----:B-1----:R-:W-:-:S04]  /*83c0*/  @!P0 FADD R4, R4, -24 ;  /* 0xc1c0000004048421 */ /* 0x002fc80000000000 */
[----:B------:R-:W-:-:S04]  /*83d0*/  FMUL R7, R4, 0.69314718246459960938 ;  /* 0x3f31721804077820 */ /* 0x000fc80000400000 */
[----:B------:R-:W-:-:S07]  /*83e0*/  FFMA R7, R188, UR4, R7 ;  /* 0x00000004bc077c23 */ /* 0x000fce0008000007 */
.L_x_54:
[----:B------:R-:W-:Y:S05]  /*83f0*/  BSYNC B0 ;  /* 0x0000000000007941 */ /* 0x000fea0003800000 */
.L_x_53:
[----:B------:R-:W-:Y:S01]  /*8400*/  FSETP.NE.AND P0, PT, R15, -R152, PT ;  /* 0x800000980f00720b */ /* 0x000fe20003f05000 */
[----:B------:R-:W-:Y:S01]  /*8410*/  ULDC UR4, c[0x0][0x608] ;  /* 0x0001820000047ab9 */ /* 0x000fe20000000800 */
[----:B------:R-:W-:Y:S01]  /*8420*/  BSSY B0, `(.L_x_58) ;  /* 0x0000059000007945 */ /* 0x000fe20003800000 */
[----:B------:R-:W-:-:S04]  /*8430*/  FMUL R5, R5, UR4 ;  /* 0x0000000405057c20 */ /* 0x000fc80008400000 */
        /* <DEDUP_REMOVED lines=64> */
[----:B------:R-:W-:Y:S06]  /*8840*/  @!P0 BRA `(.L_x_59) ;  /* 0x0000000000588947 */ /* 0x000fec0003800000 */
[----:B------:R-:W-:Y:S01]  /*8850*/  IADD3 R3, R8, 0x1800000, RZ ;  /* 0x0180000008037810 */ /* 0x000fe20007ffe0ff */
[----:B------:R-:W-:Y:S03]  /*8860*/  BSSY B1, `(.L_x_60) ;  /* 0x000000d000017945 */ /* 0x000fe60003800000 */
[----:B------:R-:W-:-:S04]  /*8870*/  LOP3.LUT R3, R3, 0x7f800000, RZ, 0xc0, !PT ;  /* 0x7f80000003037812 */ /* 0x000fc800078ec0ff */
[----:B------:R-:W-:-:S13]  /*8880*/  ISETP.GT.U32.AND P0, PT, R3, 0x1ffffff, PT ;  /* 0x01ffffff0300780c */ /* 0x000fda0003f04070 */
[----:B------:R-:W-:Y:S05]  /*8890*/  @P0 BRA `(.L_x_61) ;  /* 0x0000000000140947 */ /* 0x000fea0003800000 */
[----:B------:R-:W-:Y:S02]  /*88a0*/  MOV R3, R8 ;  /* 0x0000000800037202 */ /* 0x000fe40000000f00 */
[----:B------:R-:W-:-:S07]  /*88b0*/  MOV R10, 0x88d0 ;  /* 0x000088d0000a7802 */ /* 0x000fce0000000f00 */
[----:B------:R-:W-:Y:S05]  /*88c0*/  CALL.REL.NOINC `($__internal_0_$__cuda_sm20_rcp_rn_f32_slowpath) ;  /* 0x0000004800f87944 */ /* 0x000fea0003c00000 */
[----:B------:R-:W-:Y:S01]  /*88d0*/  MOV R9, R11 ;  /* 0x0000000b00097202 */ /* 0x000fe20000000f00 */
[----:B------:R-:W-:Y:S06]  /*88e0*/  BRA `(.L_x_62) ;  /* 0x0000000000107947 */ /* 0x000fec0003800000 */
.L_x_61:
[----:B------:R-:W1:Y:S02]  /*88f0*/  MUFU.RCP R9, R8 ;  /* 0x0000000800097308 */ /* 0x000e640000001000 */
[----:B-1----:R-:W-:-:S04]  /*8900*/  FFMA R3, R8, R9, -1 ;  /* 0xbf80000008037423 */ /* 0x002fc80000000009 */
[----:B------:R-:W-:-:S04]  /*8910*/  FADD.FTZ R4, -R3, -RZ ;  /* 0x800000ff03047221 */ /* 0x000fc80000010100 */
[----:B------:R-:W-:-:S07]  /*8920*/  FFMA R9, R9, R4, R9 ;  /* 0x0000000409097223 */ /* 0x000fce0000000009 */
.L_x_62:
[----:B------:R-:W-:Y:S05]  /*8930*/  BSYNC B1 ;  /* 0x0000000000017941 */ /* 0x000fea0003800000 */
.L_x_60:
[----:B------:R-:W-:Y:S01]  /*8940*/  FSETP.GEU.AND P0, PT, |R8|, 1.175494350822287508e-38, PT ;  /* 0x008000000800780b */ /* 0x000fe20003f0e200 */
[----:B------:R-:W-:-:S12]  /*8950*/  ULDC UR4, c[0x0][0x600] ;  /* 0x0001800000047ab9 */ /* 0x000fd80000000800 */
[----:B------:R-:W-:-:S04]  /*8960*/  @!P0 FMUL R8, R8, 16777216 ;  /* 0x4b80000008088820 */ /* 0x000fc80000400000 */
[----:B------:R-:W1:Y:S02]  /*8970*/  MUFU.LG2 R3, R8 ;  /* 0x0000000800037308 */ /* 0x000e640000000c00 */
[----:B-1----:R-:W-:-:S04]  /*8980*/  @!P0 FADD R3, R3, -24 ;  /* 0xc1c0000003038421 */ /* 0x002fc80000000000 */
[----:B------:R-:W-:-:S04]  /*8990*/  FMUL R3, R3, 0.69314718246459960938 ;  /* 0x3f31721803037820 */ /* 0x000fc80000400000 */
[----:B------:R-:W-:-:S07]  /*89a0*/  FFMA R6, R20, UR4, R3 ;  /* 0x0000000414067c23 */ /* 0x000fce0008000003 */
.L_x_59:
[----:B------:R-:W-:Y:S05]  /*89b0*/  BSYNC B0 ;  /* 0x0000000000007941 */ /* 0x000fea0003800000 */
.L_x_58:
[----:B------:R-:W-:Y:S01]  /*89c0*/  R2UR UR5, R0 ;  /* 0x00000000000572ca */ /* 0x000fe200000e0000 */
[----:B------:R-:W-:Y:S01]  /*89d0*/  USHF.L.U32 UR42, UR60, 0x6, URZ ;  /* 0x000000063c2a7899 */ /* 0x000fe2000800063f */
[----:B------:R-:W-:Y:S02]  /*89e0*/  SHF.L.U32 R3, R184, 0x1f, RZ ;  /* 0x0000001fb8037819 */ /* 0x000fe400000006ff */
[----:B------:R-:W-:Y:S02]  /*89f0*/  R2UR UR4, R19 ;  /* 0x00000000130472ca */ /* 0x000fe400000e0000 */
[----:B------:R-:W-:-:S07]  /*8a00*/  LOP3.LUT P0, RZ, R2, 0x3, RZ, 0xc0, !PT ;  /* 0x0000000302ff7812 */ /* 0x000fce000780c0ff */
[----:B------:R-:W1:Y:S04]  /*8a10*/  SYNCS.PHASECHK.TRANS64.TRYWAIT P1, [UR5+0x8], R3 ;  /* 0x00000803ff0075a7 */ /* 0x000e680008020145 */
[----:B------:R-:W-:Y:S02]  /*8a20*/  UISETP.NE.AND UP0, UPT, UR4, 0x1, UPT ;  /* 0x000000010400788c */ /* 0x000fe4000bf05270 */
[----:B------:R-:W-:-:S03]  /*8a30*/  UISETP.NE.AND UP1, UPT, UR4, 0x2, UPT ;  /* 0x000000020400788c */ /* 0x000fc6000bf25270 */
[----:B------:R-:W-:Y:S02]  /*8a40*/  ULDC UR4, c[0x0][0x608] ;  /* 0x0001820000047ab9 */ /* 0x000fe40000000800 */
[----:B------:R-:W-:-:S04]  /*8a50*/  FMUL R9, R9, UR4 ;  /* 0x0000000409097c20 */ /* 0x000fc80008400000 */
[----:B------:R-:W-:Y:S02]  /*8a60*/  @!UP0 ULOP3.LUT UP2, URZ, UR45, 0x2, URZ, 0xc0, !UPT ;  /* 0x000000022d3f8892 */ /* 0x000fe4000f84c03f */
[----:B------:R-:W-:Y:S02]  /*8a70*/  @!UP0 ULOP3.LUT UR45, UR45, 0x1, URZ, 0xc0, !UPT ;  /* 0x000000012d2d8892 */ /* 0x000fe4000f8ec03f */
[----:B------:R-:W-:Y:S02]  /*8a80*/  @!UP0 USEL UR5, URZ, 0x1, UP2 ;  /* 0x000000013f058887 */ /* 0x000fe40009000000 */
[----:B------:R-:W-:Y:S02]  /*8a90*/  @!UP1 UIADD3 UR6, UR45, 0x1, URZ ;  /* 0x000000012d069890 */ /* 0x000fe4000fffe03f */
[----:B------:R-:W-:Y:S02]  /*8aa0*/  @!UP0 ULOP3.LUT UR61, UR61, UR5, URZ, 0x3c, !UPT ;  /* 0x000000053d3d8292 */ /* 0x000fe4000f8e3c3f */
[----:B------:R-:W-:-:S02]  /*8ab0*/  @!UP1 UISETP.GT.U32.AND UP2, UPT, UR6, 0x1, UPT ;  /* 0x000000010600988c */ /* 0x000fc4000bf44070 */
[----:B------:R-:W-:Y:S02]  /*8ac0*/  @!UP1 ULOP3.LUT UR45, UR45, 0x1, URZ, 0xc, !UPT ;  /* 0x000000012d2d9892 */ /* 0x000fe4000f8e0c3f */
[----:B------:R-:W-:-:S04]  /*8ad0*/  @!UP1 USEL UR5, URZ, 0x1, !UP2 ;  /* 0x000000013f059887 */ /* 0x000fc8000d000000 */
[----:B------:R-:W-:Y:S01]  /*8ae0*/  @!UP1 ULOP3.LUT UR61, UR61, UR5, URZ, 0x3c, !UPT ;  /* 0x000000053d3d9292 */ /* 0x000fe2000f8e3c3f */
[----:B-1----:R-:W-:Y:S11]  /*8af0*/  @!P1 BRA `(.L_x_63) ;  /* 0x0000004400709947 */ /* 0x002ff60003800000 */
.L_x_139:
[----:B------:R-:W-:Y:S04]  /*8b00*/  BSSY B0, `(.L_x_64) ;  /* 0x000001b000007945 */ /* 0x000fe80003800000 */
[----:B------:R-:W-:Y:S05]  /*8b10*/  @P0 BRA `(.L_x_65) ;  /* 0x0000000000640947 */ /* 0x000fea0003800000 */
[----:B------:R-:W2:Y:S01]  /*8b20*/  LDC R8, c[0x0][0xa10] ;  /* 0x00028400ff087b82 */ /* 0x000ea20000000800 */
[----:B------:R-:W-:Y:S01]  /*8b30*/  LOP3.LUT R0, R2, 0x60, RZ, 0xc0, !PT ;  /* 0x0000006002007812 */ /* 0x000fe200078ec0ff */
[----:B------:R-:W-:Y:S01]  /*8b40*/  ULDC UR4, c[0x0][0x288] ;  /* 0x0000a20000047ab9 */ /* 0x000fe20000000800 */
[----:B-1----:R-:W-:Y:S01]  /*8b50*/  SHF.R.U32.HI R3, RZ, 0x2, R2 ;  /* 0x00000002ff037819 */ /* 0x002fe20000011602 */
[----:B------:R-:W-:Y:S01]  /*8b60*/  ULDC.64 UR6, c[0x0][0x208] ;  /* 0x0000820000067ab9 */ /* 0x000fe20000000a00 */
[----:B------:R-:W-:Y:S02]  /*8b70*/  SHF.R.U32.HI R0, RZ, 0x5, R0 ;  /* 0x00000005ff007819 */ /* 0x000fe40000011600 */
[----:B------:R-:W-:Y:S01]  /*8b80*/  IADD3 R11, RZ, -UR46, RZ ;  /* 0x8000002eff0b7c10 */ /* 0x000fe2000fffe0ff */
[----:B------:R-:W1:Y:S01]  /*8b90*/  LDC.64 R4, c[0x0][0x688] ;  /* 0x0001a200ff047b82 */ /* 0x000e620000000a00 */
[----:B------:R-:W-:Y:S02]  /*8ba0*/  LOP3.LUT R3, R3, 0x7, RZ, 0xc0, !PT ;  /* 0x0000000703037812 */ /* 0x000fe400078ec0ff */
[----:B------:R-:W-:-:S04]  /*8bb0*/  SHF.L.U32 R0, R0, 0x4, RZ ;  /* 0x0000000400007819 */ /* 0x000fc800000006ff */
[----:B------:R-:W-:Y:S01]  /*8bc0*/  LOP3.LUT R3, R0, 0xfffffff0, R3, 0xe2, !PT ;  /* 0xfffffff000037812 */ /* 0x000fe200078ee203 */
[----:B--2---:R-:W-:-:S03]  /*8bd0*/  IMAD R11, R8, R11, UR47 ;  /* 0x0000002f080b7e24 */ /* 0x004fc6000f8e020b */
[----:B------:R-:W-:-:S04]  /*8be0*/  IADD3 R8, R3, UR42, RZ ;  /* 0x0000002a03087c10 */ /* 0x000fc8000fffe0ff */
[C---:B------:R-:W-:Y:S02]  /*8bf0*/  IADD3 R0, R8.reuse, 0x8, RZ ;  /* 0x0000000808007810 */ /* 0x040fe40007ffe0ff */
[----:B------:R-:W-:Y:S01]  /*8c00*/  ISETP.GE.U32.AND P0, PT, R8, UR4, PT ;  /* 0x0000000408007c0c */ /* 0x000fe2000bf06070 */
[----:B-1----:R-:W-:Y:S01]  /*8c10*/  IMAD R4, R11, R4, UR42 ;  /* 0x0000002a0b047e24 */ /* 0x002fe2000f8e0204 */
[----:B------:R-:W-:Y:S01]  /*8c20*/  ISETP.GE.U32.AND P1, PT, R0, UR4, PT ;  /* 0x0000000400007c0c */ /* 0x000fe2000bf26070 */
[----:B------:R-:W-:Y:S02]  /*8c30*/  ULDC.64 UR4, c[0x0][0x680] ;  /* 0x0001a00000047ab9 */ /* 0x000fe40000000a00 */
[----:B------:R-:W-:-:S05]  /*8c40*/  IMAD R4, R5, UR44, R4 ;  /* 0x0000002c05047c24 */ /* 0x000fca000f8e0204 */
[----:B------:R-:W-:-:S04]  /*8c50*/  IADD3 R3, P2, R3, R4, RZ ;  /* 0x0000000403037210 */ /* 0x000fc80007f5e0ff */
[----:B------:R-:W-:Y:S02]  /*8c60*/  LEA.HI.X.SX32 R0, R4, RZ, 0x1, P2 ;  /* 0x000000ff04007211 */ /* 0x000fe400010f0eff */
[----:B------:R-:W-:-:S04]  /*8c70*/  LEA R4, P2, R3, UR4, 0x2 ;  /* 0x0000000403047c11 */ /* 0x000fc8000f8410ff */
[----:B------:R-:W-:-:S05]  /*8c80*/  LEA.HI.X R5, R3, UR5, R0, 0x2, P2 ;  /* 0x0000000503057c11 */ /* 0x000fca00090f1400 */
[----:B------:R2:W-:Y:S04]  /*8c90*/  @!P0 STG.E desc[UR6][R4.64], R7 ;  /* 0x0000000704008986 */ /* 0x0005e8000c101906 */
[----:B------:R2:W-:Y:S02]  /*8ca0*/  @!P1 STG.E desc[UR6][R4.64+0x20], R6 ;  /* 0x0000200604009986 */ /* 0x0005e4000c101906 */
.L_x_65:
[----:B------:R-:W-:Y:S05]  /*8cb0*/  BSYNC B0 ;  /* 0x0000000000007941 */ /* 0x000fea0003800000 */
.L_x_64:
[----:B------:R-:W-:Y:S01]  /*8cc0*/  ULDC.64 UR4, c[0x0][0x730] ;  /* 0x0001cc0000047ab9 */ /* 0x000fe20000000a00 */
[-C--:B------:R-:W-:Y:S01]  /*8cd0*/  FMUL R152, R26, R9.reuse ;  /* 0x000000091a987220 */ /* 0x080fe20000400000 */
[----:B------:R-:W-:Y:S01]  /*8ce0*/  ISETP.NE.U32.AND P0, PT, RZ, UR4, PT ;  /* 0x00000004ff007c0c */ /* 0x000fe2000bf05070 */
[-C--:B------:R-:W-:Y:S01]  /*8cf0*/  FMUL R153, R27, R9.reuse ;  /* 0x000000091b997220 */ /* 0x080fe20000400000 */
[-C--:B------:R-:W-:Y:S01]  /*8d00*/  FMUL R30, R30, R9.reuse ;  /* 0x000000091e1e7220 */ /* 0x080fe20000400000 */
[-C--:B------:R-:W-:Y:S01]  /*8d10*/  FMUL R31, R31, R9.reuse ;  /* 0x000000091f1f7220 */ /* 0x080fe20000400000 */
[----:B------:R-:W-:Y:S01]  /*8d20*/  ISETP.NE.AND.EX P0, PT, RZ, UR5, PT, P0 ;  /* 0x00000005ff007c0c */ /* 0x000fe2000bf05300 */
        /* <DEDUP_REMOVED lines=60> */
[----:B------:R-:W-:Y:S06]  /*90f0*/  @P0 BRA `(.L_x_66) ;  /* 0x0000000000280947 */ /* 0x000fec0003800000 */
[----:B------:R-:W-:Y:S02]  /*9100*/  ULDC.64 UR4, c[0x0][0x728] ;  /* 0x0001ca0000047ab9 */ /* 0x000fe40000000a00 */
[----:B------:R-:W-:-:S04]  /*9110*/  ISETP.NE.U32.AND P0, PT, RZ, UR4, PT ;  /* 0x00000004ff007c0c */ /* 0x000fc8000bf05070 */
[----:B------:R-:W-:-:S13]  /*9120*/  ISETP.NE.AND.EX P0, PT, RZ, UR5, PT, P0 ;  /* 0x00000005ff007c0c */ /* 0x000fda000bf05300 */
[----:B------:R-:W-:Y:S05]  /*9130*/  @!P0 BRA `(.L_x_67) ;  /* 0x0000000000108947 */ /* 0x000fea0003800000 */
[----:B-12---:R-:W1:Y:S01]  /*9140*/  LDC.64 R4, c[0x0][0x728] ;  /* 0x0001ca00ff047b82 */ /* 0x006e620000000a00 */
[----:B------:R-:W-:Y:S02]  /*9150*/  ULDC.64 UR4, c[0x0][0x208] ;  /* 0x0000820000047ab9 */ /* 0x000fe40000000a00 */
[----:B-1----:R3:W5:Y:S01]  /*9160*/  LDG.E R22, desc[UR4][R4.64] ;  /* 0x0000000404167981 */ /* 0x002762000c1e1900 */
[----:B------:R-:W-:Y:S05]  /*9170*/  BRA `(.L_x_66) ;  /* 0x0000000000087947 */ /* 0x000fea0003800000 */
.L_x_67:
[----:B------:R-:W-:Y:S02]  /*9180*/  ULDC UR4, c[0x0][0x720] ;  /* 0x0001c80000047ab9 */ /* 0x000fe40000000800 */
[----:B------:R-:W-:-:S07]  /*9190*/  MOV R22, UR4 ;  /* 0x0000000400167c02 */ /* 0x000fce0008000f00 */
.L_x_66:
[----:B------:R-:W-:-:S04]  /*91a0*/  MOV R0, RZ ;  /* 0x000000ff00007202 */ /* 0x000fc80000000f00 */
[----:B------:R-:W-:-:S13]  /*91b0*/  LOP3.LUT P0, RZ, R0, 0x1bf, RZ, 0xc0, !PT ;  /* 0x000001bf00ff7812 */ /* 0x000fda000780c0ff */
[----:B------:R-:W-:Y:S05]  /*91c0*/  @!P0 BRA `(.L_x_68) ;  /* 0x0000000000408947 */ /* 0x000fea0003800000 */
[----:B------:R-:W-:Y:S01]  /*91d0*/  MOV R14, 0x0 ;  /* 0x00000000000e7802 */ /* 0x000fe20000000f00 */
[----:B------:R-:W-:Y:S01]  /*91e0*/  ULDC.64 UR4, c[0x4][0x70] ;  /* 0x01001c0000047ab9 */ /* 0x000fe20000000a00 */
[----:B------:R-:W-:Y:S01]  /*91f0*/  ULDC.64 UR6, c[0x4][0x8] ;  /* 0x0100020000067ab9 */ /* 0x000fe20000000a00 */
[----:B-123--:R-:W-:Y:S02]  /*9200*/  MOV R4, UR4 ;  /* 0x0000000400047c02 */ /* 0x00efe40008000f00 */
[----:B------:R-:W-:Y:S01]  /*9210*/  MOV R5, UR5 ;  /* 0x0000000500057c02 */ /* 0x000fe20008000f00 */
[----:B------:R-:W1:Y:S01]  /*9220*/  LDC.64 R14, c[0x4][R14] ;  /* 0x010000000e0e7b82 */ /* 0x000e620000000a00 */
[----:B------:R-:W-:Y:S01]  /*9230*/  ULDC.64 UR4, c[0x4][0x78] ;  /* 0x01001e0000047ab9 */ /* 0x000fe20000000a00 */
[----:B------:R-:W-:Y:S02]  /*9240*/  MOV R10, UR6 ;  /* 0x00000006000a7c02 */ /* 0x000fe40008000f00 */
[----:B------:R-:W-:-:S02]  /*9250*/  MOV R6, UR4 ;  /* 0x0000000400067c02 */ /* 0x000fc40008000f00 */
[----:B------:R-:W-:Y:S02]  /*9260*/  MOV R7, UR5 ;  /* 0x0000000500077c02 */ /* 0x000fe40008000f00 */
[----:B------:R-:W-:Y:S02]  /*9270*/  MOV R11, UR7 ;  /* 0x00000007000b7c02 */ /* 0x000fe40008000f00 */
[----:B------:R-:W-:Y:S02]  /*9280*/  MOV R8, 0x70 ;  /* 0x0000007000087802 */ /* 0x000fe40000000f00 */
[----:B------:R-:W-:Y:S02]  /*9290*/  MOV R12, 0x1 ;  /* 0x00000001000c7802 */ /* 0x000fe40000000f00 */
[----:B------:R-:W-:-:S07]  /*92a0*/  MOV R13, RZ ;  /* 0x000000ff000d7202 */ /* 0x000fce0000000f00 */
[----:B------:R-:W-:-:S07]  /*92b0*/  LEPC R20, `(.L_x_68) ;  /* 0x000000001014794e */ /* 0x000fce0000000000 */
[----:B-1---5:R-:W-:Y:S05]  /*92c0*/  CALL.ABS.NOINC R14 ;  /* 0x000000000e007343 */ /* 0x022fea0003c00000 */
.L_x_68:
[----:B------:R-:W-:Y:S02]  /*92d0*/  R2UR UR4, R19 ;  /* 0x00000000130472ca */ /* 0x000fe400000e0000 */
[----:B------:R-:W-:-:S11]  /*92e0*/  MOV R26, UR37 ;  /* 0x00000025001a7c02 */ /* 0x000fd60008000f00 */
[----:B-1----:R-:W-:-:S05]  /*92f0*/  MOV R3, UR4 ;  /* 0x0000000400037c02 */ /* 0x002fca0008000f00 */
[----:B------:R-:W-:-:S05]  /*9300*/  IMAD R26, R3, 0x2200, R26 ;  /* 0x00002200031a7824 */ /* 0x000fca00078e021a */
[----:B------:R-:W-:-:S04]  /*9310*/  IADD3 R27, R26, 0x35e00, RZ ;  /* 0x00035e001a1b7810 */ /* 0x000fc80007ffe0ff */
[----:B------:R-:W-:-:S13]  /*9320*/  LOP3.LUT P0, RZ, R27, 0x1b0, RZ, 0xc0, !PT ;  /* 0x000001b01bff7812 */ /* 0x000fda000780c0ff */
[----:B------:R-:W-:Y:S05]  /*9330*/  @!P0 BRA `(.L_x_69) ;  /* 0x0000000000408947 */ /* 0x000fea0003800000 */
[----:B------:R-:W-:Y:S01]  /*9340*/  MOV R14, 0x0 ;  /* 0x00000000000e7802 */ /* 0x000fe20000000f00 */
[----:B------:R-:W-:Y:S01]  /*9350*/  ULDC.64 UR4, c[0x4][0x70] ;  /* 0x01001c0000047ab9 */ /* 0x000fe20000000a00 */
[----:B------:R-:W-:Y:S01]  /*9360*/  ULDC.64 UR6, c[0x4][0x78] ;  /* 0x01001e0000067ab9 */ /* 0x000fe20000000a00 */
[----:B--23--:R-:W-:Y:S02]  /*9370*/  MOV R4, UR4 ;  /* 0x0000000400047c02 */ /* 0x00cfe40008000f00 */
        /* <DEDUP_REMOVED lines=12> */
.L_x_69:
[C---:B------:R-:W-:Y:S01]  /*9440*/  SHF.L.U32 R0, R2.reuse, 0x4, RZ ;  /* 0x0000000402007819 */ /* 0x040fe200000006ff */
[----:B------:R-:W-:Y:S01]  /*9450*/  ULDC.64 UR4, c[0x0][0x730] ;  /* 0x0001cc0000047ab9 */ /* 0x000fe20000000a00 */
[----:B------:R-:W-:Y:S02]  /*9460*/  SHF.L.U32 R3, R2, 0x5, RZ ;  /* 0x0000000502037819 */ /* 0x000fe400000006ff */
[----:B------:R-:W-:Y:S02]  /*9470*/  LOP3.LUT R0, R0, 0x600, RZ, 0xc0, !PT ;  /* 0x0000060000007812 */ /* 0x000fe400078ec0ff */
[----:B--23--:R-:W-:Y:S02]  /*9480*/  SHF.R.U32.HI R5, RZ, 0x1, R2 ;  /* 0x00000001ff057819 */ /* 0x00cfe40000011602 */
[----:B------:R-:W-:Y:S02]  /*9490*/  LOP3.LUT R4, R3, 0xc0, RZ, 0xc0, !PT ;  /* 0x000000c003047812 */ /* 0x000fe400078ec0ff */
[----:B------:R-:W-:-:S02]  /*94a0*/  LOP3.LUT R0, R0, 0x20, R3, 0xf8, !PT ;  /* 0x0000002000007812 */ /* 0x000fc400078ef803 */
[----:B------:R-:W-:Y:S02]  /*94b0*/  LOP3.LUT R5, R4, 0x8, R5, 0xf8, !PT ;  /* 0x0000000804057812 */ /* 0x000fe400078ef805 */
[----:B------:R-:W-:Y:S02]  /*94c0*/  LOP3.LUT R4, R0, 0x100, R3, 0xf8, !PT ;  /* 0x0000010000047812 */ /* 0x000fe400078ef803 */
[----:B------:R-:W-:Y:S02]  /*94d0*/  LOP3.LUT R0, R2, 0x7f, RZ, 0xc0, !PT ;  /* 0x0000007f02007812 */ /* 0x000fe400078ec0ff */
[----:B------:R-:W-:Y:S01]  /*94e0*/  ISETP.NE.U32.AND P0, PT, RZ, UR4, PT ;  /* 0x00000004ff007c0c */ /* 0x000fe2000bf05070 */
[----:B------:R-:W-:Y:S01]  /*94f0*/  ULDC UR4, c[0x0][0x720] ;  /* 0x0001c80000047ab9 */ /* 0x000fe20000000800 */
[----:B------:R-:W-:Y:S02]  /*9500*/  IADD3 R0, R0, 0x1f, RZ ;  /* 0x0000001f00007810 */ /* 0x000fe40007ffe0ff */
[----:B------:R-:W-:-:S02]  /*9510*/  ISETP.NE.AND.EX P0, PT, RZ, UR5, PT, P0 ;  /* 0x00000005ff007c0c */ /* 0x000fc4000bf05300 */
[----:B------:R-:W-:Y:S02]  /*9520*/  SHF.L.U32 R6, R2, 0x2, RZ ;  /* 0x0000000202067819 */ /* 0x000fe400000006ff */
[----:B------:R-:W-:Y:S02]  /*9530*/  ISETP.GT.U32.AND P1, PT, R0, 0x3e, PT ;  /* 0x0000003e0000780c */ /* 0x000fe40003f24070 */
[----:B-----5:R-:W-:Y:S02]  /*9540*/  FSEL R3, R22, UR4, !P0 ;  /* 0x0000000416037c08 */ /* 0x020fe4000c000000 */
[----:B------:R-:W-:Y:S02]  /*9550*/  LOP3.LUT R5, R5, 0x18, R6, 0x78, !PT ;  /* 0x0000001805057812 */ /* 0x000fe400078e7806 */
[----:B------:R-:W-:Y:S01]  /*9560*/  LOP3.LUT P0, RZ, R2, 0x4, RZ, 0xc0, !PT ;  /* 0x0000000402ff7812 */ /* 0x000fe2000780c0ff */
[----:B------:R-:W-:Y:S01]  /*9570*/  FMUL R7, R30, R3 ;  /* 0x000000031e077220 */ /* 0x000fe20000400000 */
[----:B------:R-:W-:Y:S01]  /*9580*/  LOP3.LUT R0, R4, R5, RZ, 0xfc, !PT ;  /* 0x0000000504007212 */ /* 0x000fe200078efcff */
        /* <DEDUP_REMOVED lines=127> */
[----:B------:R-:W-:-:S02]  /*9d80*/  MOV R3, 0x20 ;  /* 0x0000002000037802 */ /* 0x000fc40000000f00 */
[----:B------:R-:W-:Y:S02]  /*9d90*/  F2FP.F16.F32.PACK_AB R11, R20, R11 ;  /* 0x0000000b140b723e */ /* 0x000fe400000000ff */
[----:B------:R-:W-:Y:S02]  /*9da0*/  F2FP.F16.F32.PACK_AB R5, R6, R5 ;  /* 0x000000050605723e */ /* 0x000fe400000000ff */
[----:B------:R-:W-:Y:S02]  /*9db0*/  F2FP.F16.F32.PACK_AB R7, R8, R7 ;  /* 0x000000070807723e */ /* 0x000fe400000000ff */
[----:B------:R-:W-:Y:S02]  /*9dc0*/  F2FP.F16.F32.PACK_AB R9, R10, R9 ;  /* 0x000000090a09723e */ /* 0x000fe400000000ff */
[----:B------:R-:W-:Y:S02]  /*9dd0*/  SEL R20, R3, 0xffffffe0, !P0 ;  /* 0xffffffe003147807 */ /* 0x000fe40004000000 */
[----:B------:R-:W-:-:S02]  /*9de0*/  F2FP.F16.F32.PACK_AB R4, R25, R4 ;  /* 0x000000041904723e */ /* 0x000fc400000000ff */
[----:B------:R-:W-:Y:S02]  /*9df0*/  F2FP.F16.F32.PACK_AB R6, R29, R28 ;  /* 0x0000001c1d06723e */ /* 0x000fe400000000ff */
[----:B------:R-:W-:Y:S02]  /*9e00*/  F2FP.F16.F32.PACK_AB R8, R33, R32 ;  /* 0x000000202108723e */ /* 0x000fe400000000ff */
[----:B------:R-:W-:Y:S02]  /*9e10*/  F2FP.F16.F32.PACK_AB R10, R37, R36 ;  /* 0x00000024250a723e */ /* 0x000fe400000000ff */
[C---:B------:R-:W-:Y:S02]  /*9e20*/  LEA R27, R0.reuse, R27, 0x1 ;  /* 0x0000001b001b7211 */ /* 0x040fe400078e08ff */
[----:B------:R-:W-:Y:S01]  /*9e30*/  LEA R3, R0, R26, 0x1 ;  /* 0x0000001a00037211 */ /* 0x000fe200078e08ff */
[----:B------:R-:W-:Y:S06]  /*9e40*/  @P1 BRA `(.L_x_70) ;  /* 0x0000000000041947 */ /* 0x000fec0003800000 */
[----:B------:R-:W-:-:S04]  /*9e50*/  DEPBAR.LE SB0, 0x1 ;  /* 0x000080400000791a */ /* 0x000fc80000000000 */
.L_x_70:
[----:B------:R-:W-:Y:S05]  /*9e60*/  WARPSYNC.ALL ;  /* 0x0000000000007948 */ /* 0x000fea0003800000 */
[----:B------:R-:W-:Y:S01]  /*9e70*/  BAR.SYNC.DEFER_BLOCKING 0x1, 0x80 ;  /* 0x0042000000007b1d */ /* 0x000fe20000010000 */
[----:B------:R-:W-:Y:S02]  /*9e80*/  IADD3 R0, R27, R20, RZ ;  /* 0x000000141b007210 */ /* 0x000fe40007ffe0ff */
[----:B------:R-:W-:Y:S02]  /*9e90*/  F2FP.F16.F32.PACK_AB R12, R12, R15 ;  /* 0x0000000f0c0c723e */ /* 0x000fe400000000ff */
[----:B------:R-:W-:Y:S01]  /*9ea0*/  F2FP.F16.F32.PACK_AB R13, R13, R42 ;  /* 0x0000002a0d0d723e */ /* 0x000fe200000000ff */
[----:B------:R-:W-:Y:S01]  /*9eb0*/  BSSY B0, `(.L_x_71) ;  /* 0x000001e000007945 */ /* 0x000fe20003800000 */
[----:B------:R-:W-:-:S02]  /*9ec0*/  F2FP.F16.F32.PACK_AB R14, R14, R21 ;  /* 0x000000150e0e723e */ /* 0x000fc400000000ff */
[----:B------:R-:W-:Y:S02]  /*9ed0*/  F2FP.F16.F32.PACK_AB R15, R47, R46 ;  /* 0x0000002e2f0f723e */ /* 0x000fe400000000ff */
[----:B------:R-:W-:Y:S02]  /*9ee0*/  F2FP.F16.F32.PACK_AB R28, R49, R48 ;  /* 0x00000030311c723e */ /* 0x000fe400000000ff */
[----:B------:R-:W-:Y:S02]  /*9ef0*/  F2FP.F16.F32.PACK_AB R29, R51, R50 ;  /* 0x00000032331d723e */ /* 0x000fe400000000ff */
[----:B------:R-:W-:Y:S02]  /*9f00*/  F2FP.F16.F32.PACK_AB R30, R30, R35 ;  /* 0x000000231e1e723e */ /* 0x000fe400000000ff */
[----:B------:R-:W-:Y:S02]  /*9f10*/  F2FP.F16.F32.PACK_AB R31, R31, R54 ;  /* 0x000000361f1f723e */ /* 0x000fe400000000ff */
[----:B------:R-:W-:Y:S01]  /*9f20*/  IADD3 R20, R20, 0x1000, R27 ;  /* 0x0000100014147810 */ /* 0x000fe20007ffe01b */
[----:B------:R1:W-:Y:S04]  /*9f30*/  STSM.16.M88.4 [R3+0x35e00], R4 ;  /* 0x035e000403007844 */ /* 0x0003e80000000200 */
[----:B------:R1:W-:Y:S01]  /*9f40*/  STSM.16.M88.4 [R0], R8 ;  /* 0x0000000800007844 */ /* 0x0003e20000000200 */
[----:B------:R-:W-:Y:S01]  /*9f50*/  @!PT LDS RZ, [RZ] ;  /* 0x00000000fffff984 */ /* 0x000fe20000000800 */
[----:B------:R-:W-:Y:S01]  /*9f60*/  @!PT LDS RZ, [RZ] ;  /* 0x00000000fffff984 */ /* 0x000fe20000000800 */
[----:B------:R-:W-:Y:S01]  /*9f70*/  @!PT LDS RZ, [RZ] ;  /* 0x00000000fffff984 */ /* 0x000fe20000000800 */
[----:B------:R-:W-:Y:S01]  /*9f80*/  @!PT LDS RZ, [RZ] ;  /* 0x00000000fffff984 */ /* 0x000fe20000000800 */
[----:B------:R2:W-:Y:S06]  /*9f90*/  MEMBAR.ALL.CTA ;  /* 0x0000000000007992 */ /* 0x0005ec0000008000 */
[----:B--2---:R-:W2:Y:S02]  /*9fa0*/  FENCE.VIEW.ASYNC.S ;  /* 0x00000000000073c6 */ /* 0x004ea40000000000 */
[----:B--2---:R-:W-:Y:S06]  /*9fb0*/  BAR.SYNC.DEFER_BLOCKING 0x1, 0x80 ;  /* 0x0042000000007b1d */ /* 0x004fec0000010000 */
[----:B------:R-:W-:Y:S05]  /*9fc0*/  @P1 BRA `(.L_x_72) ;  /* 0x0000000000301947 */ /* 0x000fea0003800000 */
[----:B------:R-:W-:Y:S01]  /*9fd0*/  R2UR UR40, R26 ;  /* 0x000000001a2872ca */ /* 0x000fe200000e0000 */
[----:B------:R-:W-:Y:S01]  /*9fe0*/  ULDC.64 UR8, c[0x0][0x198] ;  /* 0x0000660000087ab9 */ /* 0x000fe20000000a00 */
[----:B------:R-:W-:Y:S02]  /*9ff0*/  UIADD3 UR43, -UR46, URZ, URZ ;  /* 0x0000003f2e2b7290 */ /* 0x000fe4000fffe13f */
[----:B------:R-:W-:Y:S01]  /*a000*/  UIADD3 UR6, UP0, UR8, 0x670, URZ ;  /* 0x0000067008067890 */ /* 0x000fe2000ff1e03f */
[----:B------:R-:W-:Y:S01]  /*a010*/  ULDC UR4, c[0x0][0xa10] ;  /* 0x0002840000047ab9 */ /* 0x000fe20000000800 */
[----:B------:R-:W-:Y:S01]  /*a020*/  UMOV UR41, URZ ;  /* 0x0000003f00297c82 */ /* 0x000fe20008000000 */
[----:B------:R-:W-:Y:S02]  /*a030*/  UIMAD UR43, UR4, UR43, UR47 ;  /* 0x0000002b042b72a4 */ /* 0x000fe4000f8e022f */
[----:B------:R-:W-:-:S04]  /*a040*/  UIADD3.X UR7, URZ, UR9, URZ, UP0, !UPT ;  /* 0x000000093f077290 */ /* 0x000fc800087fe43f */
[----:B------:R-:W-:-:S09]  /*a050*/  UIADD3 UR40, UR40, 0x35e00, URZ ;  /* 0x00035e0028287890 */ /* 0x000fd2000fffe03f */
[----:B------:R2:W-:Y:S01]  /*a060*/  UTMASTG.4D [UR40], [UR6] ;  /* 0x00000028060073b5 */ /* 0x0005e20008018000 */
[----:B------:R0:W-:Y:S01]  /*a070*/  UTMACMDFLUSH ;  /* 0x00000000000079b7 */ /* 0x0001e20000000000 */
[----:B--2---:R-:W-:-:S04]  /*a080*/  DEPBAR.LE SB0, 0x1 ;  /* 0x000080400000791a */ /* 0x004fc80000000000 */
.L_x_72:
[----:B------:R-:W-:Y:S05]  /*a090*/  BSYNC B0 ;  /* 0x0000000000007941 */ /* 0x000fea0003800000 */
.L_x_71:
[----:B------:R-:W-:Y:S01]  /*a0a0*/  BAR.SYNC.DEFER_BLOCKING 0x1, 0x80 ;  /* 0x0042000000007b1d */ /* 0x000fe20000010000 */
[----:B-1----:R-:W-:Y:S02]  /*a0b0*/  F2FP.F16.F32.PACK_AB R4, R57, R56 ;  /* 0x000000383904723e */ /* 0x002fe400000000ff */
[----:B------:R-:W-:Y:S02]  /*a0c0*/  F2FP.F16.F32.PACK_AB R5, R59, R58 ;  /* 0x0000003a3b05723e */ /* 0x000fe400000000ff */
[----:B------:R-:W-:Y:S01]  /*a0d0*/  F2FP.F16.F32.PACK_AB R6, R61, R60 ;  /* 0x0000003c3d06723e */ /* 0x000fe200000000ff */
[----:B------:R-:W-:Y:S01]  /*a0e0*/  BSSY B0, `(.L_x_73) ;  /* 0x000001e000007945 */ /* 0x000fe20003800000 */
[----:B------:R-:W-:Y:S02]  /*a0f0*/  F2FP.F16.F32.PACK_AB R7, R63, R62 ;  /* 0x0000003e3f07723e */ /* 0x000fe400000000ff */
[----:B------:R-:W-:Y:S02]  /*a100*/  F2FP.F16.F32.PACK_AB R8, R65, R64 ;  /* 0x000000404108723e */ /* 0x000fe400000000ff */
[----:B------:R-:W-:-:S02]  /*a110*/  F2FP.F16.F32.PACK_AB R9, R67, R66 ;  /* 0x000000424309723e */ /* 0x000fc400000000ff */
[----:B------:R-:W-:Y:S02]  /*a120*/  F2FP.F16.F32.PACK_AB R10, R69, R68 ;  /* 0x00000044450a723e */ /* 0x000fe400000000ff */
[----:B------:R-:W-:Y:S01]  /*a130*/  F2FP.F16.F32.PACK_AB R11, R71, R70 ;  /* 0x00000046470b723e */ /* 0x000fe200000000ff */
        /* <DEDUP_REMOVED lines=15> */
[----:B------:R-:W-:Y:S01]  /*a230*/  UMOV UR9, 0x20 ;  /* 0x0000002000097882 */ /* 0x000fe20000000000 */
[----:B------:R-:W-:Y:S02]  /*a240*/  UIMAD UR11, UR4, UR11, UR47 ;  /* 0x0000000b040b72a4 */ /* 0x000fe4000f8e022f */
[----:B------:R-:W-:Y:S01]  /*a250*/  UIADD3.X UR7, URZ, UR13, URZ, UP0, !UPT ;  /* 0x0000000d3f077290 */ /* 0x000fe200087fe43f */
[----:B------:R-:W-:-:S03]  /*a260*/  UMOV UR10, UR42 ;  /* 0x0000002a000a7c82 */ /* 0x000fc60008000000 */
[----:B------:R-:W-:Y:S01]  /*a270*/  UIADD3 UR8, UR8, 0x36e00, URZ ;  /* 0x00036e0008087890 */ /* 0x000fe2000fffe03f */
[----:B------:R-:W-:-:S08]  /*a280*/  UMOV UR12, UR44 ;  /* 0x0000002c000c7c82 */ /* 0x000fd00008000000 */
[----:B------:R2:W-:Y:S01]  /*a290*/  UTMASTG.4D [UR8], [UR6] ;  /* 0x00000008060073b5 */ /* 0x0005e20008018000 */
[----:B------:R0:W-:Y:S01]  /*a2a0*/  UTMACMDFLUSH ;  /* 0x00000000000079b7 */ /* 0x0001e20000000000 */
[----:B--2---:R-:W-:-:S04]  /*a2b0*/  DEPBAR.LE SB0, 0x1 ;  /* 0x000080400000791a */ /* 0x004fc80000000000 */
.L_x_74:
[----:B------:R-:W-:Y:S05]  /*a2c0*/  BSYNC B0 ;  /* 0x0000000000007941 */ /* 0x000fea0003800000 */
.L_x_73:
        /* <DEDUP_REMOVED lines=10> */
[----:B------:R1:W-:Y:S04]  /*a370*/  STSM.16.M88.4 [R27], R4 ;  /* 0x000000041b007844 */ /* 0x0003e80000000200 */
        /* <DEDUP_REMOVED lines=23> */
.L_x_76:
[----:B------:R-:W-:Y:S05]  /*a4f0*/  BSYNC B0 ;  /* 0x0000000000007941 */ /* 0x000fea0003800000 */
.L_x_75:
        /* <DEDUP_REMOVED lines=34> */
.L_x_78:
[----:B------:R-:W-:Y:S05]  /*a720*/  BSYNC B0 ;  /* 0x0000000000007941 */ /* 0x000fea0003800000 */
.L_x_77:
[----:B------:R-:W-:Y:S01]  /*a730*/  BAR.SYNC.DEFER_BLOCKING 0x1, 0x80 ;  /* 0x0042000000007b1d */ /* 0x000fe20000010000 */
[----:B------:R-:W-:Y:S02]  /*a740*/  F2FP.F16.F32.PACK_AB R112, R113, R112 ;  /* 0x000000707170723e */ /* 0x000fe400000000ff */
[----:B------:R-:W-:Y:S02]  /*a750*/  F2FP.F16.F32.PACK_AB R113, R115, R114 ;  /* 0x000000727371723e */ /* 0x000fe400000000ff */
[----:B-1----:R-:W-:Y:S01]  /*a760*/  F2FP.F16.F32.PACK_AB R12, R105, R104 ;  /* 0x00000068690c723e */ /* 0x002fe200000000ff */
        /* <DEDUP_REMOVED lines=30> */
.L_x_80:
[----:B------:R-:W-:Y:S05]  /*a950*/  BSYNC B0 ;  /* 0x0000000000007941 */ /* 0x000fea0003800000 */
.L_x_79:
[----:B------:R-:W-:Y:S01]  /*a960*/  BAR.SYNC.DEFER_BLOCKING 0x1, 0x80 ;  /* 0x0042000000007b1d */ /* 0x000fe20000010000 */
[----:B------:R-:W-:Y:S02]  /*a970*/  F2FP.F16.F32.PACK_AB R120, R121, R120 ;  /* 0x000000787978723e */ /* 0x000fe400000000ff */
        /* <DEDUP_REMOVED lines=15> */
[----:B---3--:R-:W3:Y:S02]  /*aa70*/  FENCE.VIEW.ASYNC.S ;  /* 0x00000000000073c6 */ /* 0x008ee40000000000 */
[----:B---3--:R-:W-:Y:S06]  /*aa80*/  BAR.SYNC.DEFER_BLOCKING 0x1, 0x80 ;  /* 0x0042000000007b1d */ /* 0x008fec0000010000 */
        /* <DEDUP_REMOVED lines=14> */
[----:B---3--:R-:W-:-:S04]  /*ab70*/  DEPBAR.LE SB0, 0x1 ;  /* 0x000080400000791a */ /* 0x008fc80000000000 */
.L_x_82:
[----:B------:R-:W-:Y:S05]  /*ab80*/  BSYNC B0 ;  /* 0x0000000000007941 */ /* 0x000fea0003800000 */
.L_x_81:
        /* <DEDUP_REMOVED lines=17> */
[----:B----4-:R-:W4:Y:S02]  /*aca0*/  FENCE.VIEW.ASYNC.S ;  /* 0x00000000000073c6 */ /* 0x010f240000000000 */
[----:B----4-:R-:W-:Y:S06]  /*acb0*/  BAR.SYNC.DEFER_BLOCKING 0x1, 0x80 ;  /* 0x0042000000007b1d */ /* 0x010fec0000010000 */
        /* <DEDUP_REMOVED lines=14> */
[----:B----4-:R-:W-:-:S04]  /*ada0*/  DEPBAR.LE SB0, 0x1 ;  /* 0x000080400000791a */ /* 0x010fc80000000000 */
.L_x_84:
[----:B------:R-:W-:Y:S05]  /*adb0*/  BSYNC B0 ;  /* 0x0000000000007941 */ /* 0x000fea0003800000 */
.L_x_83:
[----:B------:R-:W-:Y:S06]  /*adc0*/  BAR.SYNC.DEFER_BLOCKING 0x1, 0x80 ;  /* 0x0042000000007b1d */ /* 0x000fec0000010000 */
[----:B------:R-:W-:Y:S01]  /*add0*/  BSSY B0, `(.L_x_85) ;  /* 0x0000018000007945 */ /* 0x000fe20003800000 */
[----:B------:R4:W-:Y:S04]  /*ade0*/  STSM.16.M88.4 [R27+0x1000], R136 ;  /* 0x001000881b007844 */ /* 0x0009e80000000200 */
[----:B------:R4:W-:Y:S01]  /*adf0*/  STSM.16.M88.4 [R20], R144 ;  /* 0x0000009014007844 */ /* 0x0009e20000000200 */
[----:B------:R-:W-:Y:S01]  /*ae00*/  @!PT LDS RZ, [RZ] ;  /* 0x00000000fffff984 */ /* 0x000fe20000000800 */
[----:B------:R-:W-:Y:S01]  /*ae10*/  @!PT LDS RZ, [RZ] ;  /* 0x00000000fffff984 */ /* 0x000fe20000000800 */
[----:B------:R-:W-:Y:S01]  /*ae20*/  @!PT LDS RZ, [RZ] ;  /* 0x00000000fffff984 */ /* 0x000fe20000000800 */
[----:B------:R-:W-:Y:S01]  /*ae30*/  @!PT LDS RZ, [RZ] ;  /* 0x00000000fffff984 */ /* 0x000fe20000000800 */
[----:B------:R5:W-:Y:S06]  /*ae40*/  MEMBAR.ALL.CTA ;  /* 0x0000000000007992 */ /* 0x000bec0000008000 */
[----:B-----5:R-:W5:Y:S02]  /*ae50*/  FENCE.VIEW.ASYNC.S ;  /* 0x00000000000073c6 */ /* 0x020f640000000000 */
[----:B-----5:R-:W-:Y:S06]  /*ae60*/  BAR.SYNC.DEFER_BLOCKING 0x1, 0x80 ;  /* 0x0042000000007b1d */ /* 0x020fec0000010000 */
        /* <DEDUP_REMOVED lines=12> */
[----:B------:R1:W-:Y:S02]  /*af30*/  UTMASTG.4D [UR8], [UR6] ;  /* 0x00000008060073b5 */ /* 0x0003e40008018000 */
[----:B-1----:R0:W-:Y:S02]  /*af40*/  UTMACMDFLUSH ;  /* 0x00000000000079b7 */ /* 0x0021e40000000000 */
.L_x_86:
[----:B------:R-:W-:Y:S05]  /*af50*/  BSYNC B0 ;  /* 0x0000000000007941 */ /* 0x000fea0003800000 */
.L_x_85:
[----:B------:R-:W-:Y:S01]  /*af60*/  R2UR UR4, R19 ;  /* 0x00000000130472ca */ /* 0x000fe200000e0000 */
[----:B------:R-:W-:-:S04]  /*af70*/  DEPBAR.LE SB0, 0x0 ;  /* 0x000080000000791a */ /* 0x000fc80000000000 */
[----:B------:R-:W-:-:S08]  /*af80*/  LOP3.LUT R184, R184, 0x1, RZ, 0x3c, !PT ;  /* 0x00000001b8b87812 */ /* 0x000fd000078e3cff */
[----:B------:R-:W-:-:S04]  /*af90*/  ULEA UR4, UR4, 0xfffffff8, 0x3 ;  /* 0xfffffff804047891 */ /* 0x000fc8000f8e183f */
[----:B------:R-:W-:-:S04]  /*afa0*/  ULOP3.LUT UR4, UR4, 0x8, URZ, 0xc0, !UPT ;  /* 0x0000000804047892 */ /* 0x000fc8000f8ec03f */
[----:B------:R-:W-:-:S06]  /*afb0*/  ULOP3.LUT UR4, UR4, 0x18, URZ, 0x3c, !UPT ;  /* 0x0000001804047892 */ /* 0x000fcc000f8e3c3f */
[----:B-1-3--:R-:W-:Y:S01]  /*afc0*/  MOV R0, UR4 ;  /* 0x0000000400007c02 */ /* 0x00afe20008000f00 */
[----:B------:R-:W-:Y:S02]  /*afd0*/  ULDC UR4, c[0x0][0xc] ;  /* 0x0000030000047ab9 */ /* 0x000fe40000000800 */
[----:B------:R-:W-:Y:S01]  /*afe0*/  IADD3 R17, R17, UR4, RZ ;  /* 0x0000000411117c10 */ /* 0x000fe2000fffe0ff */
[----:B------:R-:W-:Y:S01]  /*aff0*/  ULDC UR4, c[0x0][0xa00] ;  /* 0x0002800000047ab9 */ /* 0x000fe20000000800 */
[----:B------:R1:W-:Y:S02]  /*b000*/  SYNCS.ARRIVE.TRANS64.A1T0 RZ, [R0+UR37+0x3c490], RZ ;  /* 0x03c490ff00ff79a7 */ /* 0x0003e40008100025 */
[----:B------:R-:W-:-:S13]  /*b010*/  ISETP.GE.AND P0, PT, R17, UR4, PT ;  /* 0x0000000411007c0c */ /* 0x000fda000bf06270 */
[----:B-1----:R-:W-:Y:S05]  /*b020*/  @!P0 BRA `(.L_x_87) ;  /* 0xffffff5c003c8947 */ /* 0x002fea000383ffff */
[----:B------:R-:W-:Y:S05]  /*b030*/  EXIT ;  /* 0x000000000000794d */ /* 0x000fea0003800000 */
.L_x_6:
[----:B------:R-:W-:-:S08]  /*b040*/  NOP ;  /* 0x0000000000007918 */ /* 0x000fd00000000000 */
[----:B------:R-:W2:-:S00]  /*b050*/  USETMAXREG.DEALLOC.CTAPOOL 0x18 ;  /* 0x00000018000079c8 */ /* 0x000e8000080e0500 */
[----:B------:R-:W-:-:S13]  /*b060*/  PLOP3.LUT P3, PT, PT, PT, UP0, 0x80, 0x0 ;  /* 0x000000000000781c */ /* 0x000fda0003f6f008 */
[----:B--2---:R-:W-:Y:S05]  /*b070*/  @!P3 BRA `(.L_x_88) ;  /* 0x0000000800b8b947 */ /* 0x004fea0003800000 */
[----:B------:R-:W-:-:S13]  /*b080*/  PLOP3.LUT P2, PT, PT, PT, UP1, 0x80, 0x0 ;  /* 0x000000000000781c */ /* 0x000fda0003f4f018 */
[----:B-1----:R-:W-:Y:S05]  /*b090*/  @P2 EXIT ;  /* 0x000000000000294d */ /* 0x002fea0003800000 */
[----:B------:R-:W-:Y:S02]  /*b0a0*/  ULDC UR4, c[0x0][0xa00] ;  /* 0x0002800000047ab9 */ /* 0x000fe40000000800 */
[----:B------:R-:W-:-:S13]  /*b0b0*/  ISETP.GE.AND P2, PT, R17, UR4, PT ;  /* 0x0000000411007c0c */ /* 0x000fda000bf46270 */
[----:B------:R-:W-:Y:S05]  /*b0c0*/  @P2 EXIT ;  /* 0x000000000000294d */ /* 0x000fea0003800000 */
[----:B------:R-:W-:Y:S01]  /*b0d0*/  R2UR UR4, R16 ;  /* 0x00000000100472ca */ /* 0x000fe200000e0000 */
[----:B------:R-:W-:Y:S01]  /*b0e0*/  BSSY B0, `(.L_x_89) ;  /* 0x00000a6000007945 */ /* 0x000fe20003800000 */
[----:B------:R-:W-:Y:S01]  /*b0f0*/  LOP3.LUT P2, RZ, R2, 0x1f, RZ, 0xc0, !PT ;  /* 0x0000001f02ff7812 */ /* 0x000fe2000784c0ff */
[----:B------:R-:W-:Y:S01]  /*b100*/  ULDC UR21, c[0x0][0xc] ;  /* 0x0000030000157ab9 */ /* 0x000fe20000000800 */
[----:B------:R-:W-:Y:S01]  /*b110*/  MOV R4, 0x1 ;  /* 0x0000000100047802 */ /* 0x000fe20000000f00 */
[----:B------:R-:W-:Y:S01]  /*b120*/  ULDC.64 UR18, c[0x0][0x198] ;  /* 0x0000660000127ab9 */ /* 0x000fe20000000a00 */
[----:B------:R-:W-:Y:S01]  /*b130*/  PLOP3.LUT P0, PT, P2, P0, PT, 0x2a, 0x0 ;  /* 0x000000000000781c */ /* 0x000fe20001700572 */
[----:B------:R-:W-:Y:S01]  /*b140*/  ULDC UR22, c[0x0][0xa00] ;  /* 0x0002800000167ab9 */ /* 0x000fe20000000800 */
[----:B------:R-:W-:Y:S02]  /*b150*/  MOV R0, RZ ;  /* 0x000000ff00007202 */ /* 0x000fe40000000f00 */
[----:B------:R-:W-:-:S03]  /*b160*/  MOV R5, 0x1 ;  /* 0x0000000100057802 */ /* 0x000fc60000000f00 */
[----:B------:R-:W-:-:S12]  /*b170*/  ULOP3.LUT UR20, UR4, 0x2, URZ, 0xfc, !UPT ;  /* 0x0000000204147892 */ /* 0x000fd8000f8efc3f */
.L_x_104:
[----:B------:R-:W1:Y:S01]  /*b180*/  LDC R6, c[0x0][0xa04] ;  /* 0x00028100ff067b82 */ /* 0x000e620000000800 */
[----:B------:R-:W-:Y:S01]  /*b190*/  MOV R7, R17 ;  /* 0x0000001100077202 */ /* 0x000fe20000000f00 */
[----:B------:R-:W-:-:S06]  /*b1a0*/  UMOV UR4, 0xffffffff ;  /* 0xffffffff00047882 */ /* 0x000fcc0000000000 */
[----:B------:R-:W2:Y:S08]  /*b1b0*/  LDC R10, c[0x0][0xa10] ;  /* 0x00028400ff0a7b82 */ /* 0x000eb00000000800 */
[----:B------:R-:W3:Y:S01]  /*b1c0*/  LDC R13, c[0x0][0xa1c] ;  /* 0x00028700ff0d7b82 */ /* 0x000ee20000000800 */
[----:B-1----:R-:W-:Y:S02]  /*b1d0*/  ISETP.NE.AND P2, PT, R6, 0x1, PT ;  /* 0x000000010600780c */ /* 0x002fe40003f45270 */
[----:B--2---:R-:W-:-:S11]  /*b1e0*/  ISETP.NE.AND P3, PT, R10, 0x1, PT ;  /* 0x000000010a00780c */ /* 0x004fd60003f65270 */
[----:B------:R-:W1:Y:S01]  /*b1f0*/  @P2 LDC.64 R8, c[0x0][0xa08] ;  /* 0x00028200ff082b82 */ /* 0x000e620000000a00 */
[----:B---3--:R-:W-:-:S07]  /*b200*/  ISETP.NE.AND P4, PT, R13, 0x1, PT ;  /* 0x000000010d00780c */ /* 0x008fce0003f85270 */
[----:B------:R-:W2:Y:S08]  /*b210*/  @P3 LDC R12, c[0x0][0xa14] ;  /* 0x00028500ff0c3b82 */ /* 0x000eb00000000800 */
[----:B------:R-:W3:Y:S08]  /*b220*/  @P3 LDC R11, c[0x0][0xa18] ;  /* 0x00028600ff0b3b82 */ /* 0x000ef00000000800 */
[----:B------:R-:W4:Y:S01]  /*b230*/  @P4 LDC.64 R2, c[0x0][0xa20] ;  /* 0x00028800ff024b82 */ /* 0x000f220000000a00 */
[----:B-1----:R-:W-:-:S05]  /*b240*/  @P2 IMAD.HI.U32 R8, R17, R8, RZ ;  /* 0x0000000811082227 */ /* 0x002fca00078e00ff */
[----:B------:R-:W-:-:S04]  /*b250*/  @P2 SHF.R.U32.HI R7, RZ, R9, R8 ;  /* 0x00000009ff072219 */ /* 0x000fc80000011608 */
[----:B------:R-:W-:Y:S01]  /*b260*/  MOV R9, R7 ;  /* 0x0000000700097202 */ /* 0x000fe20000000f00 */
[----:B--2---:R-:W-:-:S05]  /*b270*/  @P3 IMAD.HI.U32 R8, R7, R12, RZ ;  /* 0x0000000c07083227 */ /* 0x004fca00078e00ff */
[----:B---3--:R-:W-:-:S05]  /*b280*/  @P3 SHF.R.U32.HI R9, RZ, R11, R8 ;  /* 0x0000000bff093219 */ /* 0x008fca0000011608 */
[----:B----4-:R-:W-:Y:S01]  /*b290*/  @P4 IMAD.HI.U32 R8, R9, R2, RZ ;  /* 0x0000000209084227 */ /* 0x010fe200078e00ff */
[----:B------:R-:W-:-:S04]  /*b2a0*/  MOV R2, R9 ;  /* 0x0000000900027202 */ /* 0x000fc80000000f00 */
[----:B------:R-:W-:Y:S02]  /*b2b0*/  @P4 SHF.R.U32.HI R2, RZ, R3, R8 ;  /* 0x00000003ff024219 */ /* 0x000fe40000011608 */
[----:B------:R-:W-:Y:S02]  /*b2c0*/  IADD3 R3, -R9, RZ, RZ ;  /* 0x000000ff09037210 */ /* 0x000fe40007ffe1ff */
[----:B------:R-:W-:-:S03]  /*b2d0*/  IADD3 R2, -R2, RZ, RZ ;  /* 0x000000ff02027210 */ /* 0x000fc60007ffe1ff */
[----:B------:R-:W-:Y:S02]  /*b2e0*/  IMAD R10, R10, R3, R7 ;  /* 0x000000030a0a7224 */ /* 0x000fe400078e0207 */
[----:B------:R-:W-:Y:S01]  /*b2f0*/  IMAD R2, R13, R2, R9 ;  /* 0x000000020d027224 */ /* 0x000fe200078e0209 */
[----:B------:R-:W-:Y:S06]  /*b300*/  BRA.DIV UR4, `(.L_x_90) ;  /* 0x0000001e04887947 */ /* 0x000fec000b800000 */
[----:B------:R-:W-:-:S13]  /*b310*/  ELECT P6, URZ, PT ;  /* 0x00000000003f782f */ /* 0x000fda00038c0000 */
.L_x_142:
[----:B------:R-:W-:Y:S01]  /*b320*/  IADD3 R3, -R7, RZ, RZ ;  /* 0x000000ff07037210 */ /* 0x000fe20007ffe1ff */
[----:B------:R-:W-:Y:S04]  /*b330*/  BSSY B1, `(.L_x_91) ;  /* 0x0000039000017945 */ /* 0x000fe80003800000 */
[----:B------:R-:W-:Y:S01]  /*b340*/  IMAD R3, R6, R3, R17 ;  /* 0x0000000306037224 */ /* 0x000fe200078e0211 */
[----:B------:R-:W-:-:S04]  /*b350*/  MOV R6, RZ ;  /* 0x000000ff00067202 */ /* 0x000fc80000000f00 */
[----:B------:R-:W-:Y:S01]  /*b360*/  SHF.L.U32 R3, R3, 0x7, RZ ;  /* 0x0000000703037819 */ /* 0x000fe200000006ff */
[----:B------:R-:W-:Y:S06]  /*b370*/  @!P6 BRA `(.L_x_92) ;  /* 0x0000000000d0e947 */ /* 0x000fec0003800000 */
[----:B------:R-:W1:Y:S01]  /*b380*/  S2R R7, SR_CgaCtaId ;  /* 0x0000000000077919 */ /* 0x000e620000008800 */
[----:B------:R-:W-:-:S04]  /*b390*/  MOV R6, 0x400 ;  /* 0x0000040000067802 */ /* 0x000fc80000000f00 */
[----:B-1----:R-:W-:Y:S02]  /*b3a0*/  LEA R9, R7, R6, 0x18 ;  /* 0x0000000607097211 */ /* 0x002fe400078ec0ff */
[----:B------:R-:W-:Y:S02]  /*b3b0*/  SHF.L.U32 R6, R5, 0x1f, RZ ;  /* 0x0000001f05067819 */ /* 0x000fe400000006ff */
[----:B------:R-:W-:-:S04]  /*b3c0*/  LEA R7, R0, R9, 0x3 ;  /* 0x0000000900077211 */ /* 0x000fc800078e18ff */
[----:B------:R-:W1:Y:S02]  /*b3d0*/  SYNCS.PHASECHK.TRANS64.TRYWAIT P2, [R7+URZ+0x3c460], R6 ;  /* 0x03c46006070075a7 */ /* 0x000e64000804017f */
[----:B-1----:R-:W-:Y:S05]  /*b3e0*/  @!P2 BRA `(.L_x_93) ;  /* 0x0000001c0070a947 */ /* 0x002fea0003800000 */
.L_x_143:
[----:B------:R-:W-:Y:S01]  /*b3f0*/  UPRMT UR4, UR20, 0x9910, URZ ;  /* 0x0000991014047896 */ /* 0x000fe2000800003f */
[----:B-1----:R-:W-:-:S03]  /*b400*/  @P1 MOV R6, 0x8000 ;  /* 0x0000800000061802 */ /* 0x002fc60000000f00 */
[----:B------:R-:W-:Y:S01]  /*b410*/  UISETP.NE.AND UP0, UPT, UR4, 0x2, UPT ;  /* 0x000000020400788c */ /* 0x000fe2000bf05270 */
[----:B------:R1:W-:Y:S05]  /*b420*/  @P1 SYNCS.ARRIVE.TRANS64 RZ, [R7+URZ+0x3c450], R6 ;  /* 0x03c4500607ff19a7 */ /* 0x0003ea000800003f */
[----:B------:R-:W-:-:S13]  /*b430*/  PLOP3.LUT P2, PT, PT, PT, UP0, 0x80, 0x0 ;  /* 0x000000000000781c */ /* 0x000fda0003f4f008 */
[----:B-1----:R-:W-:Y:S05]  /*b440*/  @P2 BRA `(.L_x_94) ;  /* 0x0000000000042947 */ /* 0x002fea0003800000 */
[----:B------:R-:W-:Y:S01]  /*b450*/  BPT.TRAP 0x1 ;  /* 0x000000040000795c */ /* 0x000fe20000300000 */
.L_x_94:
[----:B------:R-:W-:Y:S05]  /*b460*/  @P0 BRA `(.L_x_95) ;  /* 0x0000000000040947 */ /* 0x000fea0003800000 */
[----:B------:R-:W-:Y:S01]  /*b470*/  BPT.TRAP 0x1 ;  /* 0x000000040000795c */ /* 0x000fe20000300000 */
.L_x_95:
[----:B------:R-:W-:Y:S01]  /*b480*/  R2UR UR5, R9 ;  /* 0x00000000090572ca */ /* 0x000fe200000e0000 */
[----:B------:R-:W-:Y:S01]  /*b490*/  UIADD3 UR4, UP0, UR18, 0xf0, URZ ;  /* 0x000000f012047890 */ /* 0x000fe2000ff1e03f */
[----:B------:R-:W-:Y:S01]  /*b4a0*/  R2UR UR8, R0 ;  /* 0x00000000000872ca */ /* 0x000fe200000e0000 */
[----:B------:R-:W-:Y:S01]  /*b4b0*/  UMOV UR10, URZ ;  /* 0x0000003f000a7c82 */ /* 0x000fe20008000000 */
[----:B------:R-:W-:Y:S01]  /*b4c0*/  R2UR UR9, R7 ;  /* 0x00000000070972ca */ /* 0x000fe200000e0000 */
[----:B------:R-:W-:Y:S01]  /*b4d0*/  UMOV UR6, 0x0 ;  /* 0x0000000000067882 */ /* 0x000fe20000000000 */
[----:B------:R-:W-:Y:S01]  /*b4e0*/  R2UR UR11, R3 ;  /* 0x00000000030b72ca */ /* 0x000fe200000e0000 */
[----:B------:R-:W-:Y:S01]  /*b4f0*/  UMOV UR7, 0x10000000 ;  /* 0x1000000000077882 */ /* 0x000fe20000000000 */
[----:B------:R-:W-:Y:S01]  /*b500*/  R2UR UR12, R10 ;  /* 0x000000000a0c72ca */ /* 0x000fe200000e0000 */
[----:B------:R-:W-:Y:S01]  /*b510*/  UMOV UR15, 0x40 ;  /* 0x00000040000f7882 */ /* 0x000fe20000000000 */
[----:B------:R-:W-:-:S02]  /*b520*/  R2UR UR13, R2 ;  /* 0x00000000020d72ca */ /* 0x000fc400000e0000 */
[----:B------:R-:W-:-:S03]  /*b530*/  IADD3 R0, R0, 0x1, RZ ;  /* 0x0000000100007810 */ /* 0x000fc60007ffe0ff */
[----:B------:R-:W-:Y:S01]  /*b540*/  ULEA UR8, UR8, UR5, 0xf ;  /* 0x0000000508087291 */ /* 0x000fe2000f8e783f */
[C---:B------:R-:W-:Y:S01]  /*b550*/  ISETP.NE.AND P2, PT, R0.reuse, 0x2, PT ;  /* 0x000000020000780c */ /* 0x040fe20003f45270 */
[----:B------:R-:W-:Y:S02]  /*b560*/  UIADD3 UR9, UR9, 0x3c450, URZ ;  /* 0x0003c45009097890 */ /* 0x000fe4000fffe03f */
[----:B------:R-:W-:Y:S01]  /*b570*/  UIADD3.X UR5, URZ, UR19, URZ, UP0, !UPT ;  /* 0x000000133f057290 */ /* 0x000fe200087fe43f */
[----:B------:R-:W-:Y:S01]  /*b580*/  SEL R6, RZ, 0x1, P2 ;  /* 0x00000001ff067807 */ /* 0x000fe20001000000 */
[----:B------:R-:W-:Y:S01]  /*b590*/  UIADD3 UR14, UR8, 0x2000, URZ ;  /* 0x00002000080e7890 */ /* 0x000fe2000fffe03f */
[----:B------:R-:W-:Y:S01]  /*b5a0*/  SEL R0, R0, RZ, P2 ;  /* 0x000000ff00007207 */ /* 0x000fe20001000000 */
[----:B------:R-:W-:Y:S01]  /*b5b0*/  UIADD3 UR16, UR8, 0x4000, URZ ;  /* 0x0000400008107890 */ /* 0x000fe2000fffe03f */
[----:B------:R-:W-:Y:S01]  /*b5c0*/  LOP3.LUT R5, R5, R6, RZ, 0x3c, !PT ;  /* 0x0000000605057212 */ /* 0x000fe200078e3cff */
[----:B------:R-:W-:Y:S01]  /*b5d0*/  UIADD3 UR17, UR8, 0x6000, URZ ;  /* 0x0000600008117890 */ /* 0x000fe2000fffe03f */
[----:B------:R-:W-:-:S02]  /*b5e0*/  MOV R6, 0x40 ;  /* 0x0000004000067802 */ /* 0x000fc40000000f00 */
[----:B------:R1:W-:Y:S02]  /*b5f0*/  UTMALDG.4D [UR8], [UR4], desc[UR6] ;  /* 0x00000608040075b4 */ /* 0x0003e40008019000 */
[----:B-1----:R-:W-:Y:S01]  /*b600*/  UMOV UR8, UR14 ;  /* 0x0000000e00087c82 */ /* 0x002fe20008000000 */
[----:B------:R-:W-:Y:S01]  /*b610*/  UMOV UR10, UR15 ;  /* 0x0000000f000a7c82 */ /* 0x000fe20008000000 */
[----:B------:R-:W-:Y:S01]  /*b620*/  UMOV UR14, 0x80 ;  /* 0x00000080000e7882 */ /* 0x000fe20000000000 */
[----:B------:R1:W-:Y:S02]  /*b630*/  UTMALDG.4D [UR8], [UR4], desc[UR6] ;  /* 0x00000608040075b4 */ /* 0x0003e40008019000 */
[----:B-1----:R-:W-:Y:S01]  /*b640*/  UMOV UR8, UR16 ;  /* 0x0000001000087c82 */ /* 0x002fe20008000000 */
[----:B------:R-:W-:Y:S01]  /*b650*/  UMOV UR10, UR14 ;  /* 0x0000000e000a7c82 */ /* 0x000fe20008000000 */
[----:B------:R-:W-:Y:S01]  /*b660*/  UMOV UR14, 0xc0 ;  /* 0x000000c0000e7882 */ /* 0x000fe20000000000 */
[----:B------:R1:W-:Y:S02]  /*b670*/  UTMALDG.4D [UR8], [UR4], desc[UR6] ;  /* 0x00000608040075b4 */ /* 0x0003e40008019000 */
[----:B-1----:R-:W-:Y:S01]  /*b680*/  UMOV UR8, UR17 ;  /* 0x0000001100087c82 */ /* 0x002fe20008000000 */
[----:B------:R-:W-:-:S02]  /*b690*/  UMOV UR10, UR14 ;  /* 0x0000000e000a7c82 */ /* 0x000fc40008000000 */
[----:B------:R1:W-:Y:S02]  /*b6a0*/  UTMALDG.4D [UR8], [UR4], desc[UR6] ;  /* 0x00000608040075b4 */ /* 0x0003e40008019000 */
[----:B-1----:R-:W-:Y:S01]  /*b6b0*/  NOP ;  /* 0x0000000000007918 */ /* 0x002fe20000000000 */
.L_x_92:
[----:B------:R-:W-:Y:S05]  /*b6c0*/  BSYNC B1 ;  /* 0x0000000000017941 */ /* 0x000fea0003800000 */
.L_x_91:
[----:B------:R-:W-:Y:S01]  /*b6d0*/  LOP3.LUT P2, RZ, R4, 0xff, RZ, 0xc0, !PT ;  /* 0x000000ff04ff7812 */ /* 0x000fe2000784c0ff */
[----:B------:R-:W-:-:S12]  /*b6e0*/  BSSY B1, `(.L_x_96) ;  /* 0x0000009000017945 */ /* 0x000fd80003800000 */
[----:B------:R-:W-:Y:S05]  /*b6f0*/  @!P2 BRA `(.L_x_97) ;  /* 0x00000000001ca947 */ /* 0x000fea0003800000 */
[----:B------:R-:W1:Y:S01]  /*b700*/  S2R R7, SR_CgaCtaId ;  /* 0x0000000000077919 */ /* 0x000e620000008800 */
[----:B------:R-:W-:-:S04]  /*b710*/  MOV R4, 0x400 ;  /* 0x0000040000047802 */ /* 0x000fc80000000f00 */
[----:B-1----:R-:W-:Y:S02]  /*b720*/  LEA R7, R7, R4, 0x18 ;  /* 0x0000000407077211 */ /* 0x002fe400078ec0ff */
[----:B------:R-:W-:Y:S02]  /*b730*/  SHF.L.U32 R4, RZ, 0x1f, RZ ;  /* 0x0000001fff047819 */ /* 0x000fe400000006ff */
[----:B------:R1:W-:Y:S02]  /*b740*/  SYNCS.ARRIVE.TRANS64.A1T0 RZ, [R7+URZ+0x3c4b0], RZ ;  /* 0x03c4b0ff07ff79a7 */ /* 0x0003e4000810003f */
[----:B------:R-:W2:Y:S02]  /*b750*/  SYNCS.PHASECHK.TRANS64.TRYWAIT P2, [R7+URZ+0x3c4b0], R4 ;  /* 0x03c4b004070075a7 */ /* 0x000ea4000804017f */
[----:B-12---:R-:W-:Y:S05]  /*b760*/  @!P2 BRA `(.L_x_98) ;  /* 0x0000001800a4a947 */ /* 0x006fea0003800000 */
.L_x_97:
[----:B------:R-:W-:Y:S05]  /*b770*/  BSYNC B1 ;  /* 0x0000000000017941 */ /* 0x000fea0003800000 */
.L_x_96:
[----:B------:R-:W-:Y:S04]  /*b780*/  BSSY B1, `(.L_x_99) ;  /* 0x0000037000017945 */ /* 0x000fe80003800000 */
[----:B------:R-:W-:Y:S05]  /*b790*/  @!P6 BRA `(.L_x_100) ;  /* 0x0000000000d4e947 */ /* 0x000fea0003800000 */
[----:B-1----:R-:W1:Y:S01]  /*b7a0*/  S2R R7, SR_CgaCtaId ;  /* 0x0000000000077919 */ /* 0x002e620000008800 */
[----:B------:R-:W-:Y:S02]  /*b7b0*/  MOV R4, 0x400 ;  /* 0x0000040000047802 */ /* 0x000fe40000000f00 */
[----:B------:R-:W-:Y:S02]  /*b7c0*/  SHF.L.U32 R9, R5, 0x1f, RZ ;  /* 0x0000001f05097819 */ /* 0x000fe400000006ff */
[----:B-1----:R-:W-:-:S04]  /*b7d0*/  LEA R7, R7, R4, 0x18 ;  /* 0x0000000407077211 */ /* 0x002fc800078ec0ff */
[----:B------:R-:W-:-:S04]  /*b7e0*/  LEA R4, R0, R7, 0x3 ;  /* 0x0000000700047211 */ /* 0x000fc800078e18ff */
[----:B------:R-:W1:Y:S02]  /*b7f0*/  SYNCS.PHASECHK.TRANS64.TRYWAIT P2, [R4+URZ+0x3c460], R9 ;  /* 0x03c46009040075a7 */ /* 0x000e64000804017f */
[----:B-1----:R-:W-:Y:S05]  /*b800*/  @!P2 BRA `(.L_x_101) ;  /* 0x000000180090a947 */ /* 0x002fea0003800000 */
.L_x_144:
[----:B------:R-:W-:Y:S01]  /*b810*/  UPRMT UR4, UR20, 0x9910, URZ ;  /* 0x0000991014047896 */ /* 0x000fe2000800003f */
[----:B-1----:R-:W-:-:S03]  /*b820*/  @P1 MOV R9, 0x8000 ;  /* 0x0000800000091802 */ /* 0x002fc60000000f00 */
[----:B------:R-:W-:Y:S01]  /*b830*/  UISETP.NE.AND UP0, UPT, UR4, 0x2, UPT ;  /* 0x000000020400788c */ /* 0x000fe2000bf05270 */
[----:B------:R1:W-:Y:S05]  /*b840*/  @P1 SYNCS.ARRIVE.TRANS64 RZ, [R4+URZ+0x3c450], R9 ;  /* 0x03c4500904ff19a7 */ /* 0x0003ea000800003f */
[----:B------:R-:W-:-:S13]  /*b850*/  PLOP3.LUT P2, PT, PT, PT, UP0, 0x80, 0x0 ;  /* 0x000000000000781c */ /* 0x000fda0003f4f008 */
[----:B-1----:R-:W-:Y:S05]  /*b860*/  @P2 BRA `(.L_x_102) ;  /* 0x0000000000042947 */ /* 0x002fea0003800000 */
[----:B------:R-:W-:Y:S01]  /*b870*/  BPT.TRAP 0x1 ;  /* 0x000000040000795c */ /* 0x000fe20000300000 */
.L_x_102:
[----:B------:R-:W-:Y:S05]  /*b880*/  @P0 BRA `(.L_x_103) ;  /* 0x0000000000040947 */ /* 0x000fea0003800000 */
[----:B------:R-:W-:Y:S01]  /*b890*/  BPT.TRAP 0x1 ;  /* 0x000000040000795c */ /* 0x000fe20000300000 */
.L_x_103:
        /* <DEDUP_REMOVED lines=11> */
[----:B------:R-:W-:Y:S02]  /*b950*/  R2UR UR13, R2 ;  /* 0x00000000020d72ca */ /* 0x000fe400000e0000 */
[----:B------:R-:W-:-:S03]  /*b960*/  IADD3 R0, R0, 0x1, RZ ;  /* 0x0000000100007810 */ /* 0x000fc60007ffe0ff */
[----:B------:R-:W-:Y:S01]  /*b970*/  UIADD3 UR11, UR11, UR9, URZ ;  /* 0x000000090b0b7290 */ /* 0x000fe2000fffe03f */
[C---:B------:R-:W-:Y:S01]  /*b980*/  ISETP.NE.AND P2, PT, R0.reuse, 0x2, PT ;  /* 0x000000020000780c */ /* 0x040fe20003f45270 */
[----:B------:R-:W-:Y:S02]  /*b990*/  ULEA UR8, UR8, UR5, 0xf ;  /* 0x0000000508087291 */ /* 0x000fe4000f8e783f */
[----:B------:R-:W-:Y:S01]  /*b9a0*/  UIADD3 UR9, UR14, 0x3c450, URZ ;  /* 0x0003c4500e097890 */ /* 0x000fe2000fffe03f */
[----:B------:R-:W-:Y:S01]  /*b9b0*/  SEL R2, RZ, 0x1, P2 ;  /* 0x00000001ff027807 */ /* 0x000fe20001000000 */
[----:B------:R-:W-:Y:S01]  /*b9c0*/  UIADD3.X UR5, URZ, UR19, URZ, UP0, !UPT ;  /* 0x000000133f057290 */ /* 0x000fe200087fe43f */
[----:B------:R-:W-:Y:S01]  /*b9d0*/  SEL R0, R0, RZ, P2 ;  /* 0x000000ff00007207 */ /* 0x000fe20001000000 */
[----:B------:R-:W-:Y:S01]  /*b9e0*/  UIADD3 UR14, UR8, 0x2000, URZ ;  /* 0x00002000080e7890 */ /* 0x000fe2000fffe03f */
[----:B------:R-:W-:Y:S01]  /*b9f0*/  LOP3.LUT R5, R5, R2, RZ, 0x3c, !PT ;  /* 0x0000000205057212 */ /* 0x000fe200078e3cff */
[----:B------:R-:W-:-:S02]  /*ba00*/  UIADD3 UR16, UR8, 0x4000, URZ ;  /* 0x0000400008107890 */ /* 0x000fc4000fffe03f */
[----:B------:R-:W-:-:S03]  /*ba10*/  UIADD3 UR17, UR8, 0x6000, URZ ;  /* 0x0000600008117890 */ /* 0x000fc6000fffe03f */
        /* <DEDUP_REMOVED lines=12> */
[----:B--2---:R-:W-:Y:S01]  /*bae0*/  NOP ;  /* 0x0000000000007918 */ /* 0x004fe20000000000 */
.L_x_100:
[----:B------:R-:W-:Y:S05]  /*baf0*/  BSYNC B1 ;  /* 0x0000000000017941 */ /* 0x000fea0003800000 */
.L_x_99:
[----:B------:R-:W-:Y:S02]  /*bb00*/  IADD3 R17, R17, UR21, RZ ;  /* 0x0000001511117c10 */ /* 0x000fe4000fffe0ff */
[----:B-1----:R-:W-:Y:S02]  /*bb10*/  PRMT R4, RZ, 0x7610, R4 ;  /* 0x00007610ff047816 */ /* 0x002fe40000000004 */
[----:B------:R-:W-:-:S13]  /*bb20*/  ISETP.GE.AND P2, PT, R17, UR22, PT ;  /* 0x0000001611007c0c */ /* 0x000fda000bf46270 */
[----:B------:R-:W-:Y:S05]  /*bb30*/  @!P2 BRA `(.L_x_104) ;  /* 0xfffffff40090a947 */ /* 0x000fea000383ffff */
[----:B------:R-:W-:Y:S05]  /*bb40*/  BSYNC B0 ;  /* 0x0000000000007941 */ /* 0x000fea0003800000 */
.L_x_89:
[----:B------:R-:W-:Y:S05]  /*bb50*/  EXIT ;  /* 0x000000000000794d */ /* 0x000fea0003800000 */
.L_x_88:
[----:B-1----:R-:W-:Y:S02]  /*bb60*/  ULDC UR4, c[0x0][0xa00] ;  /* 0x0002800000047ab9 */ /* 0x002fe40000000800 */
[----:B------:R-:W-:-:S13]  /*bb70*/  ISETP.GE.AND P0, PT, R17, UR4, PT ;  /* 0x0000000411007c0c */ /* 0x000fda000bf06270 */
[----:B------:R-:W-:Y:S05]  /*bb80*/  @P0 EXIT ;  /* 0x000000000000094d */ /* 0x000fea0003800000 */
[----:B------:R-:W-:Y:S01]  /*bb90*/  R2UR UR4, R18 ;  /* 0x00000000120472ca */ /* 0x000fe200000e0000 */
[----:B------:R-:W-:Y:S01]  /*bba0*/  BSSY B0, `(.L_x_105) ;  /* 0x000011f000007945 */ /* 0x000fe20003800000 */
[----:B------:R-:W-:Y:S01]  /*bbb0*/  LOP3.LUT P0, RZ, R2, 0x1f, RZ, 0xc0, !PT ;  /* 0x0000001f02ff7812 */ /* 0x000fe2000780c0ff */
[----:B------:R-:W-:Y:S01]  /*bbc0*/  ULDC.64 UR16, c[0x0][0x198] ;  /* 0x0000660000107ab9 */ /* 0x000fe20000000a00 */
[----:B------:R-:W-:Y:S01]  /*bbd0*/  MOV R5, 0x1 ;  /* 0x0000000100057802 */ /* 0x000fe20000000f00 */
[----:B------:R-:W-:Y:S01]  /*bbe0*/  ULDC UR21, c[0x0][0xc] ;  /* 0x0000030000157ab9 */ /* 0x000fe20000000800 */
[----:B------:R-:W-:Y:S02]  /*bbf0*/  PLOP3.LUT P0, PT, P0, P2, PT, 0x2a, 0x0 ;  /* 0x000000000000781c */ /* 0x000fe40000704572 */
[----:B------:R-:W-:Y:S02]  /*bc00*/  MOV R0, RZ ;  /* 0x000000ff00007202 */ /* 0x000fe40000000f00 */
[----:B------:R-:W-:-:S03]  /*bc10*/  MOV R4, 0x1 ;  /* 0x0000000100047802 */ /* 0x000fc60000000f00 */
[----:B------:R-:W-:-:S12]  /*bc20*/  ULOP3.LUT UR20, UR4, 0x2, URZ, 0xfc, !UPT ;  /* 0x0000000204147892 */ /* 0x000fd8000f8efc3f */
.L_x_132:
[----:B------:R-:W1:Y:S01]  /*bc30*/  LDC R2, c[0x0][0xa04] ;  /* 0x00028100ff027b82 */ /* 0x000e620000000800 */
[----:B------:R-:W-:-:S07]  /*bc40*/  UMOV UR4, 0xffffffff ;  /* 0xffffffff00047882 */ /* 0x000fce0000000000 */
        /* <DEDUP_REMOVED lines=9> */
[----:B-1----:R-:W-:Y:S01]  /*bce0*/  @P3 IMAD.HI.U32 R10, R17, R6, RZ ;  /* 0x00000006110a3227 */ /* 0x002fe200078e00ff */
[----:B------:R-:W-:-:S04]  /*bcf0*/  MOV R6, R17 ;  /* 0x0000001100067202 */ /* 0x000fc80000000f00 */
[----:B------:R-:W-:-:S04]  /*bd00*/  @P3 SHF.R.U32.HI R6, RZ, R7, R10 ;  /* 0x00000007ff063219 */ /* 0x000fc8000001160a */
[----:B------:R-:W-:Y:S01]  /*bd10*/  MOV R7, R6 ;  /* 0x0000000600077202 */ /* 0x000fe20000000f00 */
[----:B--2---:R-:W-:-:S05]  /*bd20*/  @P4 IMAD.HI.U32 R9, R6, R9, RZ ;  /* 0x0000000906094227 */ /* 0x004fca00078e00ff */
[----:B---3--:R-:W-:-:S04]  /*bd30*/  @P4 SHF.R.U32.HI R7, RZ, R12, R9 ;  /* 0x0000000cff074219 */ /* 0x008fc80000011609 */
[----:B------:R-:W-:Y:S01]  /*bd40*/  MOV R9, R7 ;  /* 0x0000000700097202 */ /* 0x000fe20000000f00 */
[----:B----4-:R-:W-:-:S05]  /*bd50*/  @P5 IMAD.HI.U32 R2, R7, R2, RZ ;  /* 0x0000000207025227 */ /* 0x010fca00078e00ff */
[----:B------:R-:W-:Y:S02]  /*bd60*/  @P5 SHF.R.U32.HI R9, RZ, R3, R2 ;  /* 0x00000003ff095219 */ /* 0x000fe40000011602 */
[----:B------:R-:W-:-:S05]  /*bd70*/  IADD3 R3, -R7, RZ, RZ ;  /* 0x000000ff07037210 */ /* 0x000fca0007ffe1ff */
[----:B------:R-:W-:Y:S01]  /*bd80*/  IMAD R2, R11, R3, R6 ;  /* 0x000000030b027224 */ /* 0x000fe200078e0206 */
[----:B------:R-:W-:-:S05]  /*bd90*/  IADD3 R3, -R9, RZ, RZ ;  /* 0x000000ff09037210 */ /* 0x000fca0007ffe1ff */
[----:B------:R-:W-:Y:S01]  /*bda0*/  IMAD R3, R8, R3, R7 ;  /* 0x0000000308037224 */ /* 0x000fe200078e0207 */
[----:B------:R-:W-:Y:S06]  /*bdb0*/  BRA.DIV UR4, `(.L_x_106) ;  /* 0x0000001604387947 */ /* 0x000fec000b800000 */
[----:B------:R-:W-:-:S13]  /*bdc0*/  ELECT P6, URZ, PT ;  /* 0x00000000003f782f */ /* 0x000fda00038c0000 */
.L_x_147:
[----:B------:R-:W1:Y:S01]  /*bdd0*/  LDC R6, c[0x0][0x28c] ;  /* 0x0000a300ff067b82 */ /* 0x000e620000000800 */
[----:B------:R-:W-:Y:S01]  /*bde0*/  BSSY B1, `(.L_x_107) ;  /* 0x0000036000017945 */ /* 0x000fe20003800000 */
[----:B-1----:R-:W-:-:S13]  /*bdf0*/  ISETP.GT.AND P3, PT, R6, RZ, P6 ;  /* 0x000000ff0600720c */ /* 0x002fda0003764270 */
[----:B------:R-:W-:Y:S05]  /*be00*/  @!P3 BRA `(.L_x_108) ;  /* 0x0000000000ccb947 */ /* 0x000fea0003800000 */
[----:B------:R-:W1:Y:S01]  /*be10*/  S2R R8, SR_CgaCtaId ;  /* 0x0000000000087919 */ /* 0x000e620000008800 */
[----:B------:R-:W-:-:S04]  /*be20*/  MOV R7, 0x400 ;  /* 0x0000040000077802 */ /* 0x000fc80000000f00 */
[----:B-1----:R-:W-:Y:S02]  /*be30*/  LEA R9, R8, R7, 0x18 ;  /* 0x0000000708097211 */ /* 0x002fe400078ec0ff */
[----:B------:R-:W-:Y:S02]  /*be40*/  SHF.L.U32 R7, R4, 0x1f, RZ ;  /* 0x0000001f04077819 */ /* 0x000fe400000006ff */
[----:B------:R-:W-:-:S04]  /*be50*/  LEA R8, R0, R9, 0x3 ;  /* 0x0000000900087211 */ /* 0x000fc800078e18ff */
[----:B------:R-:W1:Y:S02]  /*be60*/  SYNCS.PHASECHK.TRANS64.TRYWAIT P4, [R8+URZ+0x3c428], R7 ;  /* 0x03c42807080075a7 */ /* 0x000e64000808017f */
[----:B-1----:R-:W-:Y:S05]  /*be70*/  @!P4 BRA `(.L_x_109) ;  /* 0x000000140028c947 */ /* 0x002fea0003800000 */
.L_x_148:
[----:B------:R-:W-:Y:S01]  /*be80*/  UPRMT UR4, UR20, 0x9910, URZ ;  /* 0x0000991014047896 */ /* 0x000fe2000800003f */
[----:B-1----:R-:W-:-:S03]  /*be90*/  @P2 MOV R7, 0x8000 ;  /* 0x0000800000072802 */ /* 0x002fc60000000f00 */
[----:B------:R-:W-:Y:S01]  /*bea0*/  UISETP.NE.AND UP0, UPT, UR4, 0x2, UPT ;  /* 0x000000020400788c */ /* 0x000fe2000bf05270 */
[----:B------:R1:W-:Y:S05]  /*beb0*/  @P2 SYNCS.ARRIVE.TRANS64 RZ, [R8+URZ+0x3c400], R7 ;  /* 0x03c4000708ff29a7 */ /* 0x0003ea000800003f */
[----:B------:R-:W-:-:S13]  /*bec0*/  PLOP3.LUT P4, PT, PT, PT, UP0, 0x80, 0x0 ;  /* 0x000000000000781c */ /* 0x000fda0003f8f008 */
[----:B-1----:R-:W-:Y:S05]  /*bed0*/  @P4 BRA `(.L_x_110) ;  /* 0x0000000000044947 */ /* 0x002fea0003800000 */
[----:B------:R-:W-:Y:S01]  /*bee0*/  BPT.TRAP 0x1 ;  /* 0x000000040000795c */ /* 0x000fe20000300000 */
.L_x_110:
[----:B------:R-:W-:Y:S05]  /*bef0*/  @P0 BRA `(.L_x_111) ;  /* 0x0000000000040947 */ /* 0x000fea0003800000 */
[----:B------:R-:W-:Y:S01]  /*bf00*/  BPT.TRAP 0x1 ;  /* 0x000000040000795c */ /* 0x000fe20000300000 */
.L_x_111:
[----:B------:R-:W-:Y:S01]  /*bf10*/  LEA R9, R0, R9, 0xf ;  /* 0x0000000900097211 */ /* 0x000fe200078e78ff */
[----:B------:R-:W-:Y:S01]  /*bf20*/  UIADD3 UR4, UP0, UR16, 0x1f0, URZ ;  /* 0x000001f010047890 */ /* 0x000fe2000ff1e03f */
[----:B------:R-:W-:Y:S01]  /*bf30*/  R2UR UR9, R8 ;  /* 0x00000000080972ca */ /* 0x000fe200000e0000 */
[----:B------:R-:W-:Y:S01]  /*bf40*/  UMOV UR10, URZ ;  /* 0x0000003f000a7c82 */ /* 0x000fe20008000000 */
[----:B------:R-:W-:Y:S01]  /*bf50*/  R2UR UR14, R9 ;  /* 0x00000000090e72ca */ /* 0x000fe200000e0000 */
[----:B------:R-:W-:Y:S01]  /*bf60*/  UIADD3.X UR5, URZ, UR17, URZ, UP0, !UPT ;  /* 0x000000113f057290 */ /* 0x000fe200087fe43f */
[----:B------:R-:W-:Y:S01]  /*bf70*/  R2UR UR12, R2 ;  /* 0x00000000020c72ca */ /* 0x000fe200000e0000 */
[----:B------:R-:W-:Y:S01]  /*bf80*/  UMOV UR6, 0x0 ;  /* 0x0000000000067882 */ /* 0x000fe20000000000 */
[----:B------:R-:W-:Y:S01]  /*bf90*/  R2UR UR13, R3 ;  /* 0x00000000030d72ca */ /* 0x000fe200000e0000 */
[----:B------:R-:W-:Y:S01]  /*bfa0*/  UMOV UR7, 0x10000000 ;  /* 0x1000000000077882 */ /* 0x000fe20000000000 */
[----:B------:R-:W-:Y:S01]  /*bfb0*/  UMOV UR11, URZ ;  /* 0x0000003f000b7c82 */ /* 0x000fe20008000000 */
[----:B------:R-:W-:Y:S01]  /*bfc0*/  UMOV UR19, 0x40 ;  /* 0x0000004000137882 */ /* 0x000fe20000000000 */
[----:B------:R-:W-:-:S03]  /*bfd0*/  IADD3 R0, R0, 0x1, RZ ;  /* 0x0000000100007810 */ /* 0x000fc60007ffe0ff */
[----:B------:R-:W-:Y:S01]  /*bfe0*/  UIADD3 UR9, UR9, 0x3c400, URZ ;  /* 0x0003c40009097890 */ /* 0x000fe2000fffe03f */
[C---:B------:R-:W-:Y:S01]  /*bff0*/  ISETP.NE.AND P4, PT, R0.reuse, 0x5, PT ;  /* 0x000000050000780c */ /* 0x040fe20003f85270 */
[----:B------:R-:W-:Y:S02]  /*c000*/  UIADD3 UR8, UR14, 0x10000, URZ ;  /* 0x000100000e087890 */ /* 0x000fe4000fffe03f */
[----:B------:R-:W-:Y:S01]  /*c010*/  UIADD3 UR15, UR14, 0x12000, URZ ;  /* 0x000120000e0f7890 */ /* 0x000fe2000fffe03f */
[----:B------:R-:W-:Y:S01]  /*c020*/  SEL R7, RZ, 0x1, P4 ;  /* 0x00000001ff077807 */ /* 0x000fe20002000000 */
[----:B------:R-:W-:Y:S01]  /*c030*/  UIADD3 UR18, UR14, 0x14000, URZ ;  /* 0x000140000e127890 */ /* 0x000fe2000fffe03f */
[----:B------:R-:W-:Y:S01]  /*c040*/  SEL R0, R0, RZ, P4 ;  /* 0x000000ff00007207 */ /* 0x000fe20002000000 */
[----:B------:R-:W-:Y:S01]  /*c050*/  UIADD3 UR14, UR14, 0x16000, URZ ;  /* 0x000160000e0e7890 */ /* 0x000fe2000fffe03f */
[----:B------:R-:W-:Y:S02]  /*c060*/  LOP3.LUT R4, R4, R7, RZ, 0x3c, !PT ;  /* 0x0000000704047212 */ /* 0x000fe400078e3cff */
        /* <DEDUP_REMOVED lines=13> */
.L_x_108:
[----:B------:R-:W-:Y:S05]  /*c140*/  BSYNC B1 ;  /* 0x0000000000017941 */ /* 0x000fea0003800000 */
.L_x_107:
        /* <DEDUP_REMOVED lines=10> */
.L_x_113:
[----:B------:R-:W-:Y:S05]  /*c1f0*/  BSYNC B1 ;  /* 0x0000000000017941 */ /* 0x000fea0003800000 */
.L_x_112:
[----:B------:R-:W-:Y:S01]  /*c200*/  BSSY B1, `(.L_x_115) ;  /* 0x0000037000017945 */ /* 0x000fe20003800000 */
[----:B-1----:R-:W-:-:S03]  /*c210*/  MOV R8, RZ ;  /* 0x000000ff00087202 */ /* 0x002fc60000000f00 */
        /* <DEDUP_REMOVED lines=8> */
.L_x_149:
[----:B------:R-:W-:Y:S01]  /*c2a0*/  UPRMT UR4, UR20, 0x9910, URZ ;  /* 0x0000991014047896 */ /* 0x000fe2000800003f */
[----:B-1----:R-:W-:-:S03]  /*c2b0*/  @P2 MOV R8, 0x8000 ;  /* 0x0000800000082802 */ /* 0x002fc60000000f00 */
[----:B------:R-:W-:Y:S01]  /*c2c0*/  UISETP.NE.AND UP0, UPT, UR4, 0x2, UPT ;  /* 0x000000020400788c */ /* 0x000fe2000bf05270 */
[----:B------:R1:W-:Y:S05]  /*c2d0*/  @P2 SYNCS.ARRIVE.TRANS64 RZ, [R7+URZ+0x3c400], R8 ;  /* 0x03c4000807ff29a7 */ /* 0x0003ea000800003f */
[----:B------:R-:W-:-:S13]  /*c2e0*/  PLOP3.LUT P3, PT, PT, PT, UP0, 0x80, 0x0 ;  /* 0x000000000000781c */ /* 0x000fda0003f6f008 */
[----:B-1----:R-:W-:Y:S05]  /*c2f0*/  @P3 BRA `(.L_x_118) ;  /* 0x0000000000043947 */ /* 0x002fea0003800000 */
[----:B------:R-:W-:Y:S01]  /*c300*/  BPT.TRAP 0x1 ;  /* 0x000000040000795c */ /* 0x000fe20000300000 */
.L_x_118:
[----:B------:R-:W-:Y:S05]  /*c310*/  @P0 BRA `(.L_x_119) ;  /* 0x0000000000040947 */ /* 0x000fea0003800000 */
[----:B------:R-:W-:Y:S01]  /*c320*/  BPT.TRAP 0x1 ;  /* 0x000000040000795c */ /* 0x000fe20000300000 */
.L_x_119:
        /* <DEDUP_REMOVED lines=12> */
[----:B------:R-:W-:-:S02]  /*c3f0*/  IADD3 R0, R0, 0x1, RZ ;  /* 0x0000000100007810 */ /* 0x000fc40007ffe0ff */
[----:B------:R-:W-:Y:S01]  /*c400*/  MOV R8, 0x1 ;  /* 0x0000000100087802 */ /* 0x000fe20000000f00 */
        /* <DEDUP_REMOVED lines=8> */
[----:B------:R-:W-:-:S02]  /*c490*/  LOP3.LUT R4, R4, R5, RZ, 0x3c, !PT ;  /* 0x0000000504047212 */ /* 0x000fc400078e3cff */
[----:B------:R1:W-:Y:S01]  /*c4a0*/  UTMALDG.4D [UR8], [UR4], desc[UR6] ;  /* 0x00000608040075b4 */ /* 0x0003e20008019000 */
[----:B------:R-:W-:Y:S01]  /*c4b0*/  UMOV UR14, 0x80 ;  /* 0x00000080000e7882 */ /* 0x000fe20000000000 */
[----:B-1----:R-:W-:Y:S01]  /*c4c0*/  UMOV UR8, UR15 ;  /* 0x0000000f00087c82 */ /* 0x002fe20008000000 */
[----:B------:R-:W-:Y:S02]  /*c4d0*/  UMOV UR10, UR18 ;  /* 0x00000012000a7c82 */ /* 0x000fe40008000000 */
        /* <DEDUP_REMOVED lines=9> */
.L_x_116:
[----:B------:R-:W-:Y:S05]  /*c570*/  BSYNC B1 ;  /* 0x0000000000017941 */ /* 0x000fea0003800000 */
.L_x_115:
[----:B------:R-:W-:-:S13]  /*c580*/  ISETP.GE.AND P3, PT, R6, 0x41, PT ;  /* 0x000000410600780c */ /* 0x000fda0003f66270 */
[----:B------:R-:W-:Y:S05]  /*c590*/  @!P3 BRA `(.L_x_120) ;  /* 0x0000000400e8b947 */ /* 0x000fea0003800000 */
[----:B------:R-:W-:Y:S01]  /*c5a0*/  IADD3 R6, R6, 0x3f, RZ ;  /* 0x0000003f06067810 */ /* 0x000fe20007ffe0ff */
[----:B------:R-:W-:Y:S03]  /*c5b0*/  BSSY B1, `(.L_x_120) ;  /* 0x0000078000017945 */ /* 0x000fe60003800000 */
[----:B------:R-:W-:-:S04]  /*c5c0*/  SHF.R.S32.HI R5, RZ, 0x1f, R6 ;  /* 0x0000001fff057819 */ /* 0x000fc80000011406 */
[----:B------:R-:W-:-:S04]  /*c5d0*/  LEA.HI R5, R5, R6, RZ, 0x6 ;  /* 0x0000000605057211 */ /* 0x000fc800078f30ff */
[----:B------:R-:W-:-:S04]  /*c5e0*/  SHF.R.S32.HI R5, RZ, 0x6, R5 ;  /* 0x00000006ff057819 */ /* 0x000fc80000011405 */
[----:B------:R-:W-:-:S07]  /*c5f0*/  SHF.L.U32 R5, R5, 0x1, RZ ;  /* 0x0000000105057819 */ /* 0x000fce00000006ff */
.L_x_131:
[----:B------:R-:W-:Y:S04]  /*c600*/  BSSY B2, `(.L_x_121) ;  /* 0x0000036000027945 */ /* 0x000fe80003800000 */
[----:B------:R-:W-:Y:S05]  /*c610*/  @!P6 BRA `(.L_x_122) ;  /* 0x0000000000d0e947 */ /* 0x000fea0003800000 */
[----:B------:R-:W1:Y:S01]  /*c620*/  S2R R7, SR_CgaCtaId ;  /* 0x0000000000077919 */ /* 0x000e620000008800 */
[----:B------:R-:W-:Y:S02]  /*c630*/  MOV R6, 0x400 ;  /* 0x0000040000067802 */ /* 0x000fe40000000f00 */
[----:B------:R-:W-:Y:S02]  /*c640*/  SHF.L.U32 R9, R4, 0x1f, RZ ;  /* 0x0000001f04097819 */ /* 0x000fe400000006ff */
[----:B-1----:R-:W-:-:S04]  /*c650*/  LEA R7, R7, R6, 0x18 ;  /* 0x0000000607077211 */ /* 0x002fc800078ec0ff */
[----:B------:R-:W-:-:S04]  /*c660*/  LEA R6, R0, R7, 0x3 ;  /* 0x0000000700067211 */ /* 0x000fc800078e18ff */
[----:B------:R-:W1:Y:S02]  /*c670*/  SYNCS.PHASECHK.TRANS64.TRYWAIT P3, [R6+URZ+0x3c428], R9 ;  /* 0x03c42809060075a7 */ /* 0x000e64000806017f */
[----:B-1----:R-:W-:Y:S05]  /*c680*/  @!P3 BRA `(.L_x_123) ;  /* 0x0000000c0060b947 */ /* 0x002fea0003800000 */
.L_x_150:
[----:B------:R-:W-:Y:S01]  /*c690*/  UPRMT UR4, UR20, 0x9910, URZ ;  /* 0x0000991014047896 */ /* 0x000fe2000800003f */
[----:B-1----:R-:W-:-:S03]  /*c6a0*/  @P2 MOV R9, 0x8000 ;  /* 0x0000800000092802 */ /* 0x002fc60000000f00 */
[----:B------:R-:W-:Y:S01]  /*c6b0*/  UISETP.NE.AND UP0, UPT, UR4, 0x2, UPT ;  /* 0x000000020400788c */ /* 0x000fe2000bf05270 */
[----:B------:R1:W-:Y:S05]  /*c6c0*/  @P2 SYNCS.ARRIVE.TRANS64 RZ, [R6+URZ+0x3c400], R9 ;  /* 0x03c4000906ff29a7 */ /* 0x0003ea000800003f */
[----:B------:R-:W-:-:S13]  /*c6d0*/  PLOP3.LUT P3, PT, PT, PT, UP0, 0x80, 0x0 ;  /* 0x000000000000781c */ /* 0x000fda0003f6f008 */
[----:B-1----:R-:W-:Y:S05]  /*c6e0*/  @P3 BRA `(.L_x_124) ;  /* 0x0000000000043947 */ /* 0x002fea0003800000 */
[----:B------:R-:W-:Y:S01]  /*c6f0*/  BPT.TRAP 0x1 ;  /* 0x000000040000795c */ /* 0x000fe20000300000 */
.L_x_124:
[----:B------:R-:W-:Y:S05]  /*c700*/  @P0 BRA `(.L_x_125) ;  /* 0x0000000000040947 */ /* 0x000fea0003800000 */
[----:B------:R-:W-:Y:S01]  /*c710*/  BPT.TRAP 0x1 ;  /* 0x000000040000795c */ /* 0x000fe20000300000 */
.L_x_125:
        /* <DEDUP_REMOVED lines=10> */
[----:B------:R-:W-:Y:S01]  /*c7c0*/  R2UR UR13, R3 ;  /* 0x00000000030d72ca */ /* 0x000fe200000e0000 */
[----:B------:R-:W-:Y:S01]  /*c7d0*/  UMOV UR18, 0x40 ;  /* 0x0000004000127882 */ /* 0x000fe20000000000 */
[----:B------:R-:W-:-:S03]  /*c7e0*/  IADD3 R0, R0, 0x1, RZ ;  /* 0x0000000100007810 */ /* 0x000fc60007ffe0ff */
[----:B------:R-:W-:Y:S01]  /*c7f0*/  UIADD3 UR9, UR9, 0x3c400, URZ ;  /* 0x0003c40009097890 */ /* 0x000fe2000fffe03f */
[C---:B------:R-:W-:Y:S01]  /*c800*/  ISETP.NE.AND P3, PT, R0.reuse, 0x5, PT ;  /* 0x000000050000780c */ /* 0x040fe20003f65270 */
[----:B------:R-:W-:Y:S02]  /*c810*/  UIADD3 UR8, UR14, 0x10000, URZ ;  /* 0x000100000e087890 */ /* 0x000fe4000fffe03f */
[----:B------:R-:W-:Y:S01]  /*c820*/  USHF.L.U32 UR11, UR11, 0x6, URZ ;  /* 0x000000060b0b7899 */ /* 0x000fe2000800063f */
[----:B------:R-:W-:Y:S01]  /*c830*/  SEL R7, RZ, 0x1, P3 ;  /* 0x00000001ff077807 */ /* 0x000fe20001800000 */
[----:B------:R-:W-:Y:S01]  /*c840*/  UIADD3 UR15, UR14, 0x12000, URZ ;  /* 0x000120000e0f7890 */ /* 0x000fe2000fffe03f */
[----:B------:R-:W-:Y:S01]  /*c850*/  SEL R0, R0, RZ, P3 ;  /* 0x000000ff00007207 */ /* 0x000fe20001800000 */
[----:B------:R-:W-:Y:S01]  /*c860*/  UIADD3 UR19, UR14, 0x14000, URZ ;  /* 0x000140000e137890 */ /* 0x000fe2000fffe03f */
[----:B------:R-:W-:Y:S01]  /*c870*/  LOP3.LUT R4, R4, R7, RZ, 0x3c, !PT ;  /* 0x0000000704047212 */ /* 0x000fe200078e3cff */
[----:B------:R-:W-:-:S03]  /*c880*/  UIADD3 UR22, UR14, 0x16000, URZ ;  /* 0x000160000e167890 */ /* 0x000fc6000fffe03f */
        /* <DEDUP_REMOVED lines=13> */
.L_x_122:
[----:B------:R-:W-:Y:S05]  /*c960*/  BSYNC B2 ;  /* 0x0000000000027941 */ /* 0x000fea0003800000 */
.L_x_121:
[----:B------:R-:W-:Y:S01]  /*c970*/  ISETP.LT.OR P3, PT, R5, 0x4, !P6 ;  /* 0x000000040500780c */ /* 0x000fe20007761670 */
[----:B------:R-:W-:-:S12]  /*c980*/  BSSY B2, `(.L_x_126) ;  /* 0x0000037000027945 */ /* 0x000fd80003800000 */
[----:B------:R-:W-:Y:S05]  /*c990*/  @P3 BRA `(.L_x_127) ;  /* 0x0000000000d43947 */ /* 0x000fea0003800000 */
[----:B------:R-:W1:Y:S01]  /*c9a0*/  S2R R7, SR_CgaCtaId ;  /* 0x0000000000077919 */ /* 0x000e620000008800 */
[----:B------:R-:W-:Y:S02]  /*c9b0*/  MOV R6, 0x400 ;  /* 0x0000040000067802 */ /* 0x000fe40000000f00 */
[----:B------:R-:W-:Y:S02]  /*c9c0*/  SHF.L.U32 R9, R4, 0x1f, RZ ;  /* 0x0000001f04097819 */ /* 0x000fe400000006ff */
[----:B-1----:R-:W-:-:S04]  /*c9d0*/  LEA R7, R7, R6, 0x18 ;  /* 0x0000000607077211 */ /* 0x002fc800078ec0ff */
[----:B------:R-:W-:-:S04]  /*c9e0*/  LEA R6, R0, R7, 0x3 ;  /* 0x0000000700067211 */ /* 0x000fc800078e18ff */
[----:B------:R-:W1:Y:S02]  /*c9f0*/  SYNCS.PHASECHK.TRANS64.TRYWAIT P3, [R6+URZ+0x3c428], R9 ;  /* 0x03c42809060075a7 */ /* 0x000e64000806017f */
[----:B-1----:R-:W-:Y:S05]  /*ca00*/  @!P3 BRA `(.L_x_128) ;  /* 0x000000080094b947 */ /* 0x002fea0003800000 */
.L_x_151:
[----:B------:R-:W-:Y:S01]  /*ca10*/  UPRMT UR4, UR20, 0x9910, URZ ;  /* 0x0000991014047896 */ /* 0x000fe2000800003f */
[----:B-1----:R-:W-:-:S03]  /*ca20*/  @P1 MOV R9, 0x8000 ;  /* 0x0000800000091802 */ /* 0x002fc60000000f00 */
[----:B------:R-:W-:Y:S01]  /*ca30*/  UISETP.NE.AND UP0, UPT, UR4, 0x2, UPT ;  /* 0x000000020400788c */ /* 0x000fe2000bf05270 */
[----:B------:R1:W-:Y:S05]  /*ca40*/  @P1 SYNCS.ARRIVE.TRANS64 RZ, [R6+URZ+0x3c400], R9 ;  /* 0x03c4000906ff19a7 */ /* 0x0003ea000800003f */
[----:B------:R-:W-:-:S13]  /*ca50*/  PLOP3.LUT P3, PT, PT, PT, UP0, 0x80, 0x0 ;  /* 0x000000000000781c */ /* 0x000fda0003f6f008 */
[----:B-1----:R-:W-:Y:S05]  /*ca60*/  @P3 BRA `(.L_x_129) ;  /* 0x0000000000043947 */ /* 0x002fea0003800000 */
[----:B------:R-:W-:Y:S01]  /*ca70*/  BPT.TRAP 0x1 ;  /* 0x000000040000795c */ /* 0x000fe20000300000 */
.L_x_129:
[----:B------:R-:W-:Y:S05]  /*ca80*/  @P0 BRA `(.L_x_130) ;  /* 0x0000000000040947 */ /* 0x000fea0003800000 */
[----:B------:R-:W-:Y:S01]  /*ca90*/  BPT.TRAP 0x1 ;  /* 0x000000040000795c */ /* 0x000fe20000300000 */
.L_x_130:
        /* <DEDUP_REMOVED lines=12> */
[----:B------:R-:W-:-:S02]  /*cb60*/  IADD3 R0, R0, 0x1, RZ ;  /* 0x0000000100007810 */ /* 0x000fc40007ffe0ff */
[----:B------:R-:W-:Y:S01]  /*cb70*/  IADD3 R8, R8, 0x1, RZ ;  /* 0x0000000108087810 */ /* 0x000fe20007ffe0ff */
        /* <DEDUP_REMOVED lines=23> */
.L_x_127:
[----:B------:R-:W-:Y:S05]  /*ccf0*/  BSYNC B2 ;  /* 0x0000000000027941 */ /* 0x000fea0003800000 */
.L_x_126:
[C---:B------:R-:W-:Y:S02]  /*cd00*/  ISETP.GT.AND P3, PT, R5.reuse, 0x4, PT ;  /* 0x000000040500780c */ /* 0x040fe40003f64270 */
[----:B------:R-:W-:-:S11]  /*cd10*/  IADD3 R5, R5, -0x2, RZ ;  /* 0xfffffffe05057810 */ /* 0x000fd60007ffe0ff */
[----:B------:R-:W-:Y:S05]  /*cd20*/  @P3 BRA `(.L_x_131) ;  /* 0xfffffff800343947 */ /* 0x000fea000383ffff */
[----:B------:R-:W-:Y:S05]  /*cd30*/  BSYNC B1 ;  /* 0x0000000000017941 */ /* 0x000fea0003800000 */
.L_x_120:
[----:B------:R-:W-:Y:S01]  /*cd40*/  IADD3 R17, R17, UR21, RZ ;  /* 0x0000001511117c10 */ /* 0x000fe2000fffe0ff */
[----:B------:R-:W-:Y:S01]  /*cd50*/  ULDC UR4, c[0x0][0xa00] ;  /* 0x0002800000047ab9 */ /* 0x000fe20000000800 */
[----:B------:R-:W-:Y:S02]  /*cd60*/  PRMT R5, RZ, 0x7610, R5 ;  /* 0x00007610ff057816 */ /* 0x000fe40000000005 */
[----:B------:R-:W-:-:S13]  /*cd70*/  ISETP.GE.AND P3, PT, R17, UR4, PT ;  /* 0x0000000411007c0c */ /* 0x000fda000bf66270 */
[----:B------:R-:W-:Y:S05]  /*cd80*/  @!P3 BRA `(.L_x_132) ;  /* 0xffffffec00a8b947 */ /* 0x000fea000383ffff */
[----:B------:R-:W-:Y:S05]  /*cd90*/  BSYNC B0 ;  /* 0x0000000000007941 */ /* 0x000fea0003800000 */
.L_x_105:
[----:B------:R-:W-:Y:S05]  /*cda0*/  EXIT ;  /* 0x000000000000794d */ /* 0x000fea0003800000 */
.L_x_17:
[----:B-1----:R-:W-:-:S04]  /*cdb0*/  MOV R3, UR4 ;  /* 0x0000000400037c02 */ /* 0x002fc80008000f00 */
[----:B------:R1:W2:Y:S03]  /*cdc0*/  SYNCS.PHASECHK.TRANS64.TRYWAIT P1, [R3+URZ+0x3c450], R0 ;  /* 0x03c45000030075a7 */ /* 0x0002a6000802017f */
[----:B--2---:R-:W-:Y:S05]  /*cdd0*/  @!P1 NANOSLEEP.SYNCS 0x989680 ;  /* 0x009896800000995d */ /* 0x004fea0003900000 */
[----:B------:R-:W2:Y:S02]  /*cde0*/  @!P1 SYNCS.PHASECHK.TRANS64 P1, [R3+URZ+0x3c450], R0 ;  /* 0x03c45000030095a7 */ /* 0x000ea4000802007f */
[----:B--2---:R-:W-:Y:S05]  /*cdf0*/  @!P1 BRA `(.L_x_17) ;  /* 0xfffffffc00ec9947 */ /* 0x004fea000383ffff */
[----:B------:R-:W-:Y:S05]  /*ce00*/  BRA `(.L_x_133) ;  /* 0xffffff44004c7947 */ /* 0x000fea000383ffff */
.L_x_19:
[----:B-1----:R-:W-:-:S04]  /*ce10*/  MOV R6, UR7 ;  /* 0x0000000700067c02 */ /* 0x002fc80008000f00 */
[----:B------:R1:W2:Y:S03]  /*ce20*/  SYNCS.PHASECHK.TRANS64.TRYWAIT P1, [R6+URZ+0x3c400], R3 ;  /* 0x03c40003060075a7 */ /* 0x0002a6000802017f */
[----:B--2---:R-:W-:Y:S05]  /*ce30*/  @!P1 NANOSLEEP.SYNCS 0x989680 ;  /* 0x009896800000995d */ /* 0x004fea0003900000 */
[----:B------:R-:W2:Y:S02]  /*ce40*/  @!P1 SYNCS.PHASECHK.TRANS64 P1, [R6+URZ+0x3c400], R3 ;  /* 0x03c40003060095a7 */ /* 0x000ea4000802007f */
[----:B--2---:R-:W-:Y:S05]  /*ce50*/  @!P1 BRA `(.L_x_19) ;  /* 0xfffffffc00ec9947 */ /* 0x004fea000383ffff */
[----:B------:R-:W-:Y:S05]  /*ce60*/  BRA `(.L_x_134) ;  /* 0xffffff4400687947 */ /* 0x000fea000383ffff */
.L_x_20:
[----:B------:R-:W-:-:S13]  /*ce70*/  R2UR UR4, R0 ;  /* 0x00000000000472ca */ /* 0x000fda00000e0000 */
[----:B-1----:R-:W-:-:S04]  /*ce80*/  MOV R3, UR4 ;  /* 0x0000000400037c02 */ /* 0x002fc80008000f00 */
[----:B------:R1:W2:Y:S03]  /*ce90*/  SYNCS.PHASECHK.TRANS64.TRYWAIT P1, [R3+URZ+-0x8], R4 ;  /* 0xfffff804030075a7 */ /* 0x0002a6000802017f */
[----:B--2---:R-:W-:Y:S05]  /*cea0*/  @!P1 NANOSLEEP.SYNCS 0x989680 ;  /* 0x009896800000995d */ /* 0x004fea0003900000 */
[----:B------:R-:W2:Y:S02]  /*ceb0*/  @!P1 SYNCS.PHASECHK.TRANS64 P1, [R3+URZ+-0x8], R4 ;  /* 0xfffff804030095a7 */ /* 0x000ea4000802007f */
[----:B--2---:R-:W-:Y:S05]  /*cec0*/  @!P1 BRA `(.L_x_20) ;  /* 0xfffffffc00e89947 */ /* 0x004fea000383ffff */
[----:B------:R-:W-:Y:S05]  /*ced0*/  BRA `(.L_x_135) ;  /* 0xffffff4400587947 */ /* 0x000fea000383ffff */
.L_x_22:
[----:B-1----:R-:W-:-:S04]  /*cee0*/  MOV R24, UR4 ;  /* 0x0000000400187c02 */ /* 0x002fc80008000f00 */
[----:B------:R1:W2:Y:S03]  /*cef0*/  SYNCS.PHASECHK.TRANS64.TRYWAIT P1, [R24+URZ+0x3c400], R3 ;  /* 0x03c40003180075a7 */ /* 0x0002a6000802017f */
[----:B--2---:R-:W-:Y:S05]  /*cf00*/  @!P1 NANOSLEEP.SYNCS 0x989680 ;  /* 0x009896800000995d */ /* 0x004fea0003900000 */
[----:B------:R-:W2:Y:S02]  /*cf10*/  @!P1 SYNCS.PHASECHK.TRANS64 P1, [R24+URZ+0x3c400], R3 ;  /* 0x03c40003180095a7 */ /* 0x000ea4000802007f */
[----:B--2---:R-:W-:Y:S05]  /*cf20*/  @!P1 BRA `(.L_x_22) ;  /* 0xfffffffc00ec9947 */ /* 0x004fea000383ffff */
[----:B------:R-:W-:Y:S05]  /*cf30*/  BRA `(.L_x_136) ;  /* 0xffffff6000ac7947 */ /* 0x000fea000383ffff */
.L_x_27:
[----:B-1----:R-:W-:-:S04]  /*cf40*/  MOV R153, UR5 ;  /* 0x0000000500997c02 */ /* 0x002fc80008000f00 */
[----:B------:R1:W2:Y:S03]  /*cf50*/  SYNCS.PHASECHK.TRANS64.TRYWAIT P2, [R153+URZ+0x3c400], R20 ;  /* 0x03c40014990075a7 */ /* 0x0002a6000804017f */
[----:B--2---:R-:W-:Y:S05]  /*cf60*/  @!P2 NANOSLEEP.SYNCS 0x989680 ;  /* 0x009896800000a95d */ /* 0x004fea0003900000 */
[----:B------:R-:W2:Y:S02]  /*cf70*/  @!P2 SYNCS.PHASECHK.TRANS64 P2, [R153+URZ+0x3c400], R20 ;  /* 0x03c400149900a5a7 */ /* 0x000ea4000804007f */
[----:B--2---:R-:W-:Y:S05]  /*cf80*/  @!P2 BRA `(.L_x_27) ;  /* 0xfffffffc00eca947 */ /* 0x004fea000383ffff */
[----:B------:R-:W-:Y:S05]  /*cf90*/  BRA `(.L_x_137) ;  /* 0xffffff64007c7947 */ /* 0x000fea000383ffff */
.L_x_31:
[----:B-1----:R-:W-:-:S04]  /*cfa0*/  MOV R168, UR7 ;  /* 0x0000000700a87c02 */ /* 0x002fc80008000f00 */
[----:B------:R1:W2:Y:S03]  /*cfb0*/  SYNCS.PHASECHK.TRANS64.TRYWAIT P2, [R168+URZ+0x3c400], R191 ;  /* 0x03c400bfa80075a7 */ /* 0x0002a6000804017f */
[----:B--2---:R-:W-:Y:S05]  /*cfc0*/  @!P2 NANOSLEEP.SYNCS 0x989680 ;  /* 0x009896800000a95d */ /* 0x004fea0003900000 */
[----:B------:R-:W2:Y:S02]  /*cfd0*/  @!P2 SYNCS.PHASECHK.TRANS64 P2, [R168+URZ+0x3c400], R191 ;  /* 0x03c400bfa800a5a7 */ /* 0x000ea4000804007f */
[----:B--2---:R-:W-:Y:S05]  /*cfe0*/  @!P2 BRA `(.L_x_31) ;  /* 0xfffffffc00eca947 */ /* 0x004fea000383ffff */
[----:B------:R-:W-:Y:S05]  /*cff0*/  BRA `(.L_x_30) ;  /* 0xffffff8400387947 */ /* 0x000fea000383ffff */
.L_x_39:
[----:B-1----:R-:W-:-:S04]  /*d000*/  MOV R153, UR5 ;  /* 0x0000000500997c02 */ /* 0x002fc80008000f00 */
[----:B------:R1:W2:Y:S03]  /*d010*/  SYNCS.PHASECHK.TRANS64.TRYWAIT P2, [R153+URZ+0x3c400], R20 ;  /* 0x03c40014990075a7 */ /* 0x0002a6000804017f */
[----:B--2---:R-:W-:Y:S05]  /*d020*/  @!P2 NANOSLEEP.SYNCS 0x989680 ;  /* 0x009896800000a95d */ /* 0x004fea0003900000 */
[----:B------:R-:W2:Y:S02]  /*d030*/  @!P2 SYNCS.PHASECHK.TRANS64 P2, [R153+URZ+0x3c400], R20 ;  /* 0x03c400149900a5a7 */ /* 0x000ea4000804007f */
[----:B--2---:R-:W-:Y:S05]  /*d040*/  @!P2 BRA `(.L_x_39) ;  /* 0xfffffffc00eca947 */ /* 0x004fea000383ffff */
[----:B------:R-:W-:Y:S05]  /*d050*/  BRA `(.L_x_138) ;  /* 0xffffff8800387947 */ /* 0x000fea000383ffff */
.L_x_43:
[----:B-1----:R-:W-:-:S04]  /*d060*/  MOV R167, UR10 ;  /* 0x0000000a00a77c02 */ /* 0x002fc80008000f00 */
[----:B------:R1:W2:Y:S03]  /*d070*/  SYNCS.PHASECHK.TRANS64.TRYWAIT P2, [R167+URZ+0x3c400], R190 ;  /* 0x03c400bea70075a7 */ /* 0x0002a6000804017f */
[----:B--2---:R-:W-:Y:S05]  /*d080*/  @!P2 NANOSLEEP.SYNCS 0x989680 ;  /* 0x009896800000a95d */ /* 0x004fea0003900000 */
[----:B------:R-:W2:Y:S02]  /*d090*/  @!P2 SYNCS.PHASECHK.TRANS64 P2, [R167+URZ+0x3c400], R190 ;  /* 0x03c400bea700a5a7 */ /* 0x000ea4000804007f */
[----:B--2---:R-:W-:Y:S05]  /*d0a0*/  @!P2 BRA `(.L_x_43) ;  /* 0xfffffffc00eca947 */ /* 0x004fea000383ffff */
[----:B------:R-:W-:Y:S05]  /*d0b0*/  BRA `(.L_x_42) ;  /* 0xffffffa800f87947 */ /* 0x000fea000383ffff */
.L_x_63:
[----:B------:R-:W-:-:S13]  /*d0c0*/  R2UR UR4, R0 ;  /* 0x00000000000472ca */ /* 0x000fda00000e0000 */
[----:B-1----:R-:W-:-:S04]  /*d0d0*/  MOV R4, UR4 ;  /* 0x0000000400047c02 */ /* 0x002fc80008000f00 */
[----:B------:R1:W2:Y:S03]  /*d0e0*/  SYNCS.PHASECHK.TRANS64.TRYWAIT P1, [R4+URZ+0x8], R3 ;  /* 0x00000803040075a7 */ /* 0x0002a6000802017f */
[----:B--2---:R-:W-:Y:S05]  /*d0f0*/  @!P1 NANOSLEEP.SYNCS 0x989680 ;  /* 0x009896800000995d */ /* 0x004fea0003900000 */
[----:B------:R-:W2:Y:S02]  /*d100*/  @!P1 SYNCS.PHASECHK.TRANS64 P1, [R4+URZ+0x8], R3 ;  /* 0x00000803040095a7 */ /* 0x000ea4000802007f */
[----:B--2---:R-:W-:Y:S05]  /*d110*/  @!P1 BRA `(.L_x_63) ;  /* 0xfffffffc00e89947 */ /* 0x004fea000383ffff */
[----:B------:R-:W-:Y:S05]  /*d120*/  BRA `(.L_x_139) ;  /* 0xffffffb800747947 */ /* 0x000fea000383ffff */
.L_x_90:
[----:B------:R-:W-:Y:S01]  /*d130*/  BSSY B1, `(.L_x_140) ;  /* 0x0000006000017945 */ /* 0x000fe20003800000 */
[----:B------:R-:W-:-:S07]  /*d140*/  MOV R15, 0xffffffff ;  /* 0xffffffff000f7802 */ /* 0x000fce0000000f00 */
[----:B------:R-:W-:Y:S05]  /*d150*/  WARPSYNC.COLLECTIVE R15, `(.L_x_141) ;  /* 0x000000000f0c7348 */ /* 0x000fea0003c00000 */
[----:B------:R-:W-:Y:S02]  /*d160*/  ELECT P6, UR62, PT ;  /* 0x00000000003e782f */ /* 0x000fe400038c0000 */
[----:B------:R-:W-:Y:S01]  /*d170*/  MOV R14, UR62 ;  /* 0x0000003e000e7c02 */ /* 0x000fe20008000f00 */
[----:B------:R-:W-:Y:S10]  /*d180*/  ENDCOLLECTIVE ;  /* 0x000000000000791b */ /* 0x000ff40003800000 */
.L_x_141:
[----:B------:R-:W-:Y:S05]  /*d190*/  BSYNC B1 ;  /* 0x0000000000017941 */ /* 0x000fea0003800000 */
.L_x_140:
[----:B------:R-:W-:Y:S05]  /*d1a0*/  BRA `(.L_x_142) ;  /* 0xffffffe0005c7947 */ /* 0x000fea000383ffff */
.L_x_93:
[----:B-1----:R1:W2:Y:S02]  /*d1b0*/  SYNCS.PHASECHK.TRANS64.TRYWAIT P2, [R7+URZ+0x3c460], R6 ;  /* 0x03c46006070075a7 */ /* 0x0022a4000804017f */
[----:B--2---:R-:W-:Y:S05]  /*d1c0*/  @!P2 NANOSLEEP.SYNCS 0x989680 ;  /* 0x009896800000a95d */ /* 0x004fea0003900000 */
[----:B------:R-:W2:Y:S02]  /*d1d0*/  @!P2 SYNCS.PHASECHK.TRANS64 P2, [R7+URZ+0x3c460], R6 ;  /* 0x03c460060700a5a7 */ /* 0x000ea4000804007f */
[----:B--2---:R-:W-:Y:S05]  /*d1e0*/  @!P2 BRA `(.L_x_93) ;  /* 0xfffffffc00f0a947 */ /* 0x004fea000383ffff */
[----:B------:R-:W-:Y:S05]  /*d1f0*/  BRA `(.L_x_143) ;  /* 0xffffffe0007c7947 */ /* 0x000fea000383ffff */
.L_x_98:
[----:B-1----:R1:W2:Y:S02]  /*d200*/  SYNCS.PHASECHK.TRANS64.TRYWAIT P2, [R7+URZ+0x3c4b0], R4 ;  /* 0x03c4b004070075a7 */ /* 0x0022a4000804017f */
[----:B--2---:R-:W-:Y:S05]  /*d210*/  @!P2 NANOSLEEP.SYNCS 0x989680 ;  /* 0x009896800000a95d */ /* 0x004fea0003900000 */
[----:B------:R-:W2:Y:S02]  /*d220*/  @!P2 SYNCS.PHASECHK.TRANS64 P2, [R7+URZ+0x3c4b0], R4 ;  /* 0x03c4b0040700a5a7 */ /* 0x000ea4000804007f */
[----:B--2---:R-:W-:Y:S05]  /*d230*/  @!P2 BRA `(.L_x_98) ;  /* 0xfffffffc00f0a947 */ /* 0x004fea000383ffff */
[----:B------:R-:W-:Y:S05]  /*d240*/  BRA `(.L_x_97) ;  /* 0xffffffe400487947 */ /* 0x000fea000383ffff */
.L_x_101:
[----:B-1----:R1:W2:Y:S02]  /*d250*/  SYNCS.PHASECHK.TRANS64.TRYWAIT P2, [R4+URZ+0x3c460], R9 ;  /* 0x03c46009040075a7 */ /* 0x0022a4000804017f */
[----:B--2---:R-:W-:Y:S05]  /*d260*/  @!P2 NANOSLEEP.SYNCS 0x989680 ;  /* 0x009896800000a95d */ /* 0x004fea0003900000 */
[----:B------:R-:W2:Y:S02]  /*d270*/  @!P2 SYNCS.PHASECHK.TRANS64 P2, [R4+URZ+0x3c460], R9 ;  /* 0x03c460090400a5a7 */ /* 0x000ea4000804007f */
[----:B--2---:R-:W-:Y:S05]  /*d280*/  @!P2 BRA `(.L_x_101) ;  /* 0xfffffffc00f0a947 */ /* 0x004fea000383ffff */
[----:B------:R-:W-:Y:S05]  /*d290*/  BRA `(.L_x_144) ;  /* 0xffffffe4005c7947 */ /* 0x000fea000383ffff */
.L_x_106:
[----:B------:R-:W-:Y:S01]  /*d2a0*/  BSSY B1, `(.L_x_145) ;  /* 0x0000006000017945 */ /* 0x000fe20003800000 */
[----:B------:R-:W-:-:S07]  /*d2b0*/  MOV R15, 0xffffffff ;  /* 0xffffffff000f7802 */ /* 0x000fce0000000f00 */
[----:B------:R-:W-:Y:S05]  /*d2c0*/  WARPSYNC.COLLECTIVE R15, `(.L_x_146) ;  /* 0x000000000f0c7348 */ /* 0x000fea0003c00000 */
[----:B------:R-:W-:Y:S02]  /*d2d0*/  ELECT P6, UR62, PT ;  /* 0x00000000003e782f */ /* 0x000fe400038c0000 */
[----:B------:R-:W-:Y:S01]  /*d2e0*/  MOV R14, UR62 ;  /* 0x0000003e000e7c02 */ /* 0x000fe20008000f00 */
[----:B------:R-:W-:Y:S10]  /*d2f0*/  ENDCOLLECTIVE ;  /* 0x000000000000791b */ /* 0x000ff40003800000 */
.L_x_146:
[----:B------:R-:W-:Y:S05]  /*d300*/  BSYNC B1 ;  /* 0x0000000000017941 */ /* 0x000fea0003800000 */
.L_x_145:
[----:B------:R-:W-:Y:S05]  /*d310*/  BRA `(.L_x_147) ;  /* 0xffffffe800ac7947 */ /* 0x000fea000383ffff */
.L_x_109:
[----:B-1----:R1:W2:Y:S02]  /*d320*/  SYNCS.PHASECHK.TRANS64.TRYWAIT P4, [R8+URZ+0x3c428], R7 ;  /* 0x03c42807080075a7 */ /* 0x0022a4000808017f */
[----:B--2---:R-:W-:Y:S05]  /*d330*/  @!P4 NANOSLEEP.SYNCS 0x989680 ;  /* 0x009896800000c95d */ /* 0x004fea0003900000 */
[----:B------:R-:W2:Y:S02]  /*d340*/  @!P4 SYNCS.PHASECHK.TRANS64 P4, [R8+URZ+0x3c428], R7 ;  /* 0x03c428070800c5a7 */ /* 0x000ea4000808007f */
[----:B--2---:R-:W-:Y:S05]  /*d350*/  @!P4 BRA `(.L_x_109) ;  /* 0xfffffffc00f0c947 */ /* 0x004fea000383ffff */
[----:B------:R-:W-:Y:S05]  /*d360*/  BRA `(.L_x_148) ;  /* 0xffffffe800c47947 */ /* 0x000fea000383ffff */
.L_x_114:
[----:B-1----:R1:W2:Y:S02]  /*d370*/  SYNCS.PHASECHK.TRANS64.TRYWAIT P4, [R5+URZ+0x3c4b0], R8 ;  /* 0x03c4b008050075a7 */ /* 0x0022a4000808017f */
[----:B--2---:R-:W-:Y:S05]  /*d380*/  @!P4 NANOSLEEP.SYNCS 0x989680 ;  /* 0x009896800000c95d */ /* 0x004fea0003900000 */
[----:B------:R-:W2:Y:S02]  /*d390*/  @!P4 SYNCS.PHASECHK.TRANS64 P4, [R5+URZ+0x3c4b0], R8 ;  /* 0x03c4b0080500c5a7 */ /* 0x000ea4000808007f */
[----:B--2---:R-:W-:Y:S05]  /*d3a0*/  @!P4 BRA `(.L_x_114) ;  /* 0xfffffffc00f0c947 */ /* 0x004fea000383ffff */
[----:B------:R-:W-:Y:S05]  /*d3b0*/  BRA `(.L_x_113) ;  /* 0xffffffec008c7947 */ /* 0x000fea000383ffff */
.L_x_117:
[----:B-1----:R1:W2:Y:S02]  /*d3c0*/  SYNCS.PHASECHK.TRANS64.TRYWAIT P3, [R7+URZ+0x3c428], R8 ;  /* 0x03c42808070075a7 */ /* 0x0022a4000806017f */
[----:B--2---:R-:W-:Y:S05]  /*d3d0*/  @!P3 NANOSLEEP.SYNCS 0x989680 ;  /* 0x009896800000b95d */ /* 0x004fea0003900000 */
[----:B------:R-:W2:Y:S02]  /*d3e0*/  @!P3 SYNCS.PHASECHK.TRANS64 P3, [R7+URZ+0x3c428], R8 ;  /* 0x03c428080700b5a7 */ /* 0x000ea4000806007f */
[----:B--2---:R-:W-:Y:S05]  /*d3f0*/  @!P3 BRA `(.L_x_117) ;  /* 0xfffffffc00f0b947 */ /* 0x004fea000383ffff */
[----:B------:R-:W-:Y:S05]  /*d400*/  BRA `(.L_x_149) ;  /* 0xffffffec00a47947 */ /* 0x000fea000383ffff */
.L_x_123:
[----:B-1----:R1:W2:Y:S02]  /*d410*/  SYNCS.PHASECHK.TRANS64.TRYWAIT P3, [R6+URZ+0x3c428], R9 ;  /* 0x03c42809060075a7 */ /* 0x0022a4000806017f */
[----:B--2---:R-:W-:Y:S05]  /*d420*/  @!P3 NANOSLEEP.SYNCS 0x989680 ;  /* 0x009896800000b95d */ /* 0x004fea0003900000 */
[----:B------:R-:W2:Y:S02]  /*d430*/  @!P3 SYNCS.PHASECHK.TRANS64 P3, [R6+URZ+0x3c428], R9 ;  /* 0x03c428090600b5a7 */ /* 0x000ea4000806007f */
[----:B--2---:R-:W-:Y:S05]  /*d440*/  @!P3 BRA `(.L_x_123) ;  /* 0xfffffffc00f0b947 */ /* 0x004fea000383ffff */
[----:B------:R-:W-:Y:S05]  /*d450*/  BRA `(.L_x_150) ;  /* 0xfffffff0008c7947 */ /* 0x000fea000383ffff */
.L_x_128:
[----:B-1----:R1:W2:Y:S02]  /*d460*/  SYNCS.PHASECHK.TRANS64.TRYWAIT P3, [R6+URZ+0x3c428], R9 ;  /* 0x03c42809060075a7 */ /* 0x0022a4000806017f */
[----:B--2---:R-:W-:Y:S05]  /*d470*/  @!P3 NANOSLEEP.SYNCS 0x989680 ;  /* 0x009896800000b95d */ /* 0x004fea0003900000 */
[----:B------:R-:W2:Y:S02]  /*d480*/  @!P3 SYNCS.PHASECHK.TRANS64 P3, [R6+URZ+0x3c428], R9 ;  /* 0x03c428090600b5a7 */ /* 0x000ea4000806007f */
[----:B--2---:R-:W-:Y:S05]  /*d490*/  @!P3 BRA `(.L_x_128) ;  /* 0xfffffffc00f0b947 */ /* 0x004fea000383ffff */
[----:B------:R-:W-:Y:S05]  /*d4a0*/  BRA `(.L_x_151) ;  /* 0xfffffff400587947 */ /* 0x000fea000383ffff */
        .weak           $__internal_0_$__cuda_sm20_rcp_rn_f32_slowpath
        .type           $__internal_0_$__cuda_sm20_rcp_rn_f32_slowpath,@function
        .size           $__internal_0_$__cuda_sm20_rcp_rn_f32_slowpath,(.L_x_157 - $__internal_0_$__cuda_sm20_rcp_rn_f32_slowpath)
$__internal_0_$__cuda_sm20_rcp_rn_f32_slowpath:
[----:B------:R-:W-:Y:S01]  /*d4b0*/  SHF.L.U32 R4, R3, 0x1, RZ ;  /* 0x0000000103047819 */ /* 0x000fe200000006ff */
[----:B------:R-:W-:Y:S03]  /*d4c0*/  BSSY B2, `(.L_x_152) ;  /* 0x0000030000027945 */ /* 0x000fe60003800000 */
[----:B------:R-:W-:-:S04]  /*d4d0*/  SHF.R.U32.HI R13, RZ, 0x18, R4 ;  /* 0x00000018ff0d7819 */ /* 0x000fc80000011604 */
[----:B------:R-:W-:-:S13]  /*d4e0*/  ISETP.NE.U32.AND P0, PT, R13, RZ, PT ;  /* 0x000000ff0d00720c */ /* 0x000fda0003f05070 */
[----:B------:R-:W-:Y:S05]  /*d4f0*/  @P0 BRA `(.L_x_153) ;  /* 0x0000000000280947 */ /* 0x000fea0003800000 */
[----:B------:R-:W-:-:S04]  /*d500*/  SHF.L.U32 R4, R3, 0x1, RZ ;  /* 0x0000000103047819 */ /* 0x000fc800000006ff */
[----:B------:R-:W-:-:S13]  /*d510*/  ISETP.NE.AND P0, PT, R4, RZ, PT ;  /* 0x000000ff0400720c */ /* 0x000fda0003f05270 */
[----:B------:R-:W-:Y:S01]  /*d520*/  @P0 FFMA R11, R3, 1.84467440737095516160e+19, RZ ;  /* 0x5f800000030b0823 */ /* 0x000fe200000000ff */
[----:B------:R-:W-:Y:S08]  /*d530*/  @!P0 MUFU.RCP R5, R3 ;  /* 0x0000000300058308 */ /* 0x000ff00000001000 */
[----:B------:R-:W1:Y:S02]  /*d540*/  @P0 MUFU.RCP R4, R11 ;  /* 0x0000000b00040308 */ /* 0x000e640000001000 */
[----:B-1----:R-:W-:-:S04]  /*d550*/  @P0 FFMA R12, R11, R4, -1 ;  /* 0xbf8000000b0c0423 */ /* 0x002fc80000000004 */
[----:B------:R-:W-:-:S04]  /*d560*/  @P0 FADD.FTZ R13, -R12, -RZ ;  /* 0x800000ff0c0d0221 */ /* 0x000fc80000010100 */
[----:B------:R-:W-:-:S04]  /*d570*/  @P0 FFMA R4, R4, R13, R4 ;  /* 0x0000000d04040223 */ /* 0x000fc80000000004 */
[----:B------:R-:W-:Y:S01]  /*d580*/  @P0 FFMA R5, R4, 1.84467440737095516160e+19, RZ ;  /* 0x5f80000004050823 */ /* 0x000fe200000000ff */
[----:B------:R-:W-:Y:S06]  /*d590*/  BRA `(.L_x_154) ;  /* 0x0000000000887947 */ /* 0x000fec0003800000 */
.L_x_153:
[----:B------:R-:W-:-:S04]  /*d5a0*/  IADD3 R21, R13, -0xfd, RZ ;  /* 0xffffff030d157810 */ /* 0x000fc80007ffe0ff */
[----:B------:R-:W-:-:S13]  /*d5b0*/  ISETP.GT.U32.AND P0, PT, R21, 0x1, PT ;  /* 0x000000011500780c */ /* 0x000fda0003f04070 */
[----:B------:R-:W-:Y:S05]  /*d5c0*/  @P0 BRA `(.L_x_155) ;  /* 0x0000000000780947 */ /* 0x000fea0003800000 */
[----:B------:R-:W-:Y:S02]  /*d5d0*/  LOP3.LUT R4, R3, 0x7fffff, RZ, 0xc0, !PT ;  /* 0x007fffff03047812 */ /* 0x000fe400078ec0ff */
[----:B------:R-:W-:Y:S02]  /*d5e0*/  MOV R14, 0x3 ;  /* 0x00000003000e7802 */ /* 0x000fe40000000f00 */
[----:B------:R-:W-:Y:S02]  /*d5f0*/  LOP3.LUT R4, R4, 0x3f800000, RZ, 0xfc, !PT ;  /* 0x3f80000004047812 */ /* 0x000fe400078efcff */
[----:B------:R-:W-:Y:S02]  /*d600*/  SHF.L.U32 R14, R14, R21, RZ ;  /* 0x000000150e0e7219 */ /* 0x000fe400000006ff */
[----:B------:R-:W1:Y:S02]  /*d610*/  MUFU.RCP R5, R4 ;  /* 0x0000000400057308 */ /* 0x000e640000001000 */
[----:B-1----:R-:W-:-:S04]  /*d620*/  FFMA R11, R4, R5, -1 ;  /* 0xbf800000040b7423 */ /* 0x002fc80000000005 */
[----:B------:R-:W-:-:S04]  /*d630*/  FADD.FTZ R12, -R11, -RZ ;  /* 0x800000ff0b0c7221 */ /* 0x000fc80000010100 */
[CCC-:B------:R-:W-:Y:S01]  /*d640*/  FFMA.RM R11, R5.reuse, R12.reuse, R5.reuse ;  /* 0x0000000c050b7223 */ /* 0x1c0fe20000004005 */
[----:B------:R-:W-:-:S04]  /*d650*/  FFMA.RP R12, R5, R12, R5 ;  /* 0x0000000c050c7223 */ /* 0x000fc80000008005 */
[C---:B------:R-:W-:Y:S02]  /*d660*/  LOP3.LUT R5, R11.reuse, 0x7fffff, RZ, 0xc0, !PT ;  /* 0x007fffff0b057812 */ /* 0x040fe400078ec0ff */
[----:B------:R-:W-:Y:S02]  /*d670*/  FSETP.NEU.FTZ.AND P0, PT, R11, R12, PT ;  /* 0x0000000c0b00720b */ /* 0x000fe40003f1d000 */
[----:B------:R-:W-:Y:S02]  /*d680*/  LOP3.LUT R5, R5, 0x800000, RZ, 0xfc, !PT ;  /* 0x0080000005057812 */ /* 0x000fe400078efcff */
[----:B------:R-:W-:Y:S02]  /*d690*/  SEL R11, RZ, 0xffffffff, !P0 ;  /* 0xffffffffff0b7807 */ /* 0x000fe40004000000 */
[----:B------:R-:W-:Y:S02]  /*d6a0*/  LOP3.LUT R14, R14, R5, RZ, 0xc0, !PT ;  /* 0x000000050e0e7212 */ /* 0x000fe400078ec0ff */
[----:B------:R-:W-:-:S02]  /*d6b0*/  IADD3 R4, -R11, RZ, RZ ;  /* 0x000000ff0b047210 */ /* 0x000fc40007ffe1ff */
[-C--:B------:R-:W-:Y:S02]  /*d6c0*/  SHF.R.U32.HI R14, RZ, R21.reuse, R14 ;  /* 0x00000015ff0e7219 */ /* 0x080fe4000001160e */
[----:B------:R-:W-:Y:S02]  /*d6d0*/  LOP3.LUT P1, RZ, R4, R21, R5, 0xf8, !PT ;  /* 0x0000001504ff7212 */ /* 0x000fe4000782f805 */
[C---:B------:R-:W-:Y:S02]  /*d6e0*/  LOP3.LUT P0, RZ, R14.reuse, 0x1, RZ, 0xc0, !PT ;  /* 0x000000010eff7812 */ /* 0x040fe4000780c0ff */
[----:B------:R-:W-:-:S04]  /*d6f0*/  LOP3.LUT P2, RZ, R14, 0x2, RZ, 0xc0, !PT ;  /* 0x000000020eff7812 */ /* 0x000fc8000784c0ff */
[----:B------:R-:W-:Y:S02]  /*d700*/  PLOP3.LUT P0, PT, P0, P1, P2, 0xe0, 0x0 ;  /* 0x000000000000781c */ /* 0x000fe40000703c20 */
[----:B------:R-:W-:Y:S02]  /*d710*/  LOP3.LUT P1, RZ, R3, 0x7fffff, RZ, 0xc0, !PT ;  /* 0x007fffff03ff7812 */ /* 0x000fe4000782c0ff */
[----:B------:R-:W-:-:S04]  /*d720*/  SEL R4, RZ, 0x1, !P0 ;  /* 0x00000001ff047807 */ /* 0x000fc80004000000 */
[----:B------:R-:W-:-:S04]  /*d730*/  IADD3 R4, -R4, RZ, RZ ;  /* 0x000000ff04047210 */ /* 0x000fc80007ffe1ff */
[----:B------:R-:W-:Y:S02]  /*d740*/  ISETP.GE.AND P0, PT, R4, RZ, PT ;  /* 0x000000ff0400720c */ /* 0x000fe40003f06270 */
[----:B------:R-:W-:-:S04]  /*d750*/  IADD3 R4, R13, -0xfc, RZ ;  /* 0xffffff040d047810 */ /* 0x000fc80007ffe0ff */
[----:B------:R-:W-:-:S07]  /*d760*/  SHF.R.U32.HI R4, RZ, R4, R5 ;  /* 0x00000004ff047219 */ /* 0x000fce0000011605 */
[----:B------:R-:W-:-:S04]  /*d770*/  @!P0 IADD3 R4, R4, 0x1, RZ ;  /* 0x0000000104048810 */ /* 0x000fc80007ffe0ff */
[----:B------:R-:W-:-:S04]  /*d780*/  @!P1 SHF.L.U32 R4, R4, 0x1, RZ ;  /* 0x0000000104049819 */ /* 0x000fc800000006ff */
[----:B------:R-:W-:Y:S01]  /*d790*/  LOP3.LUT R5, R4, 0x80000000, R3, 0xf8, !PT ;  /* 0x8000000004057812 */ /* 0x000fe200078ef803 */
[----:B------:R-:W-:Y:S06]  /*d7a0*/  BRA `(.L_x_154) ;  /* 0x0000000000047947 */ /* 0x000fec0003800000 */
.L_x_155:
[----:B------:R1:W2:Y:S02]  /*d7b0*/  MUFU.RCP R5, R3 ;  /* 0x0000000300057308 */ /* 0x0002a40000001000 */
.L_x_154:
[----:B------:R-:W-:Y:S05]  /*d7c0*/  BSYNC B2 ;  /* 0x0000000000027941 */ /* 0x000fea0003800000 */
.L_x_152:
[----:B--2---:R-:W-:Y:S02]  /*d7d0*/  MOV R11, R5 ;  /* 0x00000005000b7202 */ /* 0x004fe40000000f00 */
[----:B------:R-:W-:Y:S02]  /*d7e0*/  MOV R4, R10 ;  /* 0x0000000a00047202 */ /* 0x000fe40000000f00 */
[----:B------:R-:W-:-:S04]  /*d7f0*/  MOV R5, 0x0 ;  /* 0x0000000000057802 */ /* 0x000fc80000000f00 */
[----:B-1----:R-:W-:Y:S05]  /*d800*/  RET.REL.NODEC R4 `(_ZN7cutlass13device_kernelINS_4fmha6kernel28FmhaKernelTmaWarpSpecializedINS1_10collective30FmhaMainloopTmaWarpSpecializedINS_6half_tEffN4cute5tupleIJNS7_1CILi128EEENS9_ILi64EEENS9_ILi256EEEEEENS8_IJiNS9_ILi1EEENS8_IJiiEEEEEESG_SG_NS4_14ResidualFusionEJNS2_6OptionILNS2_3TagE0ENS9_ILb1EEEEENSI_ILSJ_2ESK_EEEEENS4_15FmhaFwdEpilogueIS6_fNS8_IJSB_SC_SB_EEEEENS2_23PersistentTileSchedulerEJSL_SM_EEEEEvNT_6ParamsE) ;  /* 0xffffff2404fc7950 */ /* 0x002fea0003c3ffff */
.L_x_156:
[----:B------:R-:W-:-:S00]  /*d810*/  BRA `(.L_x_156) ;  /* 0xfffffffc00fc7947 */ /* 0x000fc0000383ffff */
[----:B------:R-:W-:-:S00]  /*d820*/  NOP ;  /* 0x0000000000007918 */ /* 0x000fc00000000000 */
        /* <DEDUP_REMOVED lines=13> */
.L_x_157:


//--------------------- .nv.global.init           --------------------------
	.section	.nv.global.init,"aw",@progbits
.nv.global.init:
	.type		$str$24,@object
	.size		$str$24,($str$25 - $str$24)
$str$24:
        /*0000*/ 	.byte	0x28, 0x61, 0x64, 0x64, 0x72, 0x65, 0x73, 0x73, 0x20, 0x26, 0x20, 0x6d, 0x61, 0x73, 0x6b, 0x29
        /*0010*/ 	.byte	0x20, 0x3d, 0x3d, 0x20, 0x30, 0x00
	.type		$str$25,@object
	.size		$str$25,(__unnamed_1 - $str$25)
$str$25:
        /*0016*/ 	.byte	0x2f, 0x74, 0x6d, 0x70, 0x2f, 0x63, 0x75, 0x74, 0x6c, 0x61, 0x73, 0x73, 0x5f, 0x73, 0x77, 0x65
        /*0026*/ 	.byte	0x65, 0x70, 0x5f, 0x73, 0x72, 0x63, 0x2f, 0x69, 0x6e, 0x63, 0x6c, 0x75, 0x64, 0x65, 0x2f, 0x63
        /*0036*/ 	.byte	0x75, 0x74, 0x65, 0x2f, 0x70, 0x6f, 0x69, 0x6e, 0x74, 0x65, 0x72, 0x5f, 0x66, 0x6c, 0x61, 0x67
        /*0046*/ 	.byte	0x67, 0x65, 0x64, 0x2e, 0x68, 0x70, 0x70, 0x00
	.type		__unnamed_1,@object
	.size		__unnamed_1,(__unnamed_2 - __unnamed_1)
__unnamed_1:
        /*004e*/ 	.byte	0x61, 0x75, 0x74, 0x6f, 0x20, 0x63, 0x75, 0x74, 0x65, 0x3a, 0x3a, 0x61, 0x73, 0x5f, 0x70, 0x6f
        /* <DEDUP_REMOVED lines=27> */
        /*020e*/ 	.byte	0x3e, 0x3e, 0x3e, 0x3e, 0x3e, 0x5d, 0x00
	.type		__unnamed_2,@object
	.size		__unnamed_2,(.L_1 - __unnamed_2)
__unnamed_2:
        /* <DEDUP_REMOVED lines=29> */
.L_1:


//--------------------- .nv.shared._ZN7cutlass13device_kernelINS_4fmha6kernel28FmhaKernelTmaWarpSpecializedINS1_10collective30FmhaMainloopTmaWarpSpecializedINS_6half_tEffN4cute5tupleIJNS7_1CILi128EEENS9_ILi64EEENS9_ILi256EEEEEENS8_IJiNS9_ILi1EEENS8_IJiiEEEEEESG_SG_NS4_14ResidualFusionEJNS2_6OptionILNS2_3TagE0ENS9_ILb1EEEEENSI_ILSJ_2ESK_EEEEENS4_15FmhaFwdEpilogueIS6_fNS8_IJSB_SC_SB_EEEEENS2_23PersistentTileSchedulerEJSL_SM_EEEEEvNT_6ParamsE --------------------------
	.section	.nv.shared._ZN7cutlass13device_kernelINS_4fmha6kernel28FmhaKernelTmaWarpSpecializedINS1_10collective30FmhaMainloopTmaWarpSpecializedINS_6half_tEffN4cute5tupleIJNS7_1CILi128EEENS9_ILi64EEENS9_ILi256EEEEEENS8_IJiNS9_ILi1EEENS8_IJiiEEEEEESG_SG_NS4_14ResidualFusionEJNS2_6OptionILNS2_3TagE0ENS9_ILb1EEEEENSI_ILSJ_2ESK_EEEEENS4_15FmhaFwdEpilogueIS6_fNS8_IJSB_SC_SB_EEEEENS2_23PersistentTileSchedulerEJSL_SM_EEEEEvNT_6ParamsE,"aw",@nobits
	.sectionflags	@""
	.align	16
	.zero		1024


//--------------------- .nv.shared.reserved.0     --------------------------
	.section	.nv.shared.reserved.0,"aw",@nobits
	.weak		__nv_reservedSMEM_offset_0_alias
	.size		__nv_reservedSMEM_offset_0_alias, 0, 0
	.other		__nv_reservedSMEM_offset_0_alias,@"STO_CUDA_RESERVED_SHARED STV_DEFAULT"
__nv_reservedSMEM_offset_0_alias:
	.zero		0


//--------------------- .nv.global                --------------------------
	.section	.nv.global,"aw",@nobits
.nv.global:
	.type		_ZN39_INTERNAL_62d1afb8_4_k_cu_3961340a_35964cute1_E,@object
	.size		_ZN39_INTERNAL_62d1afb8_4_k_cu_3961340a_35964cute1_E,(_ZN39_INTERNAL_62d1afb8_4_k_cu_3961340a_35964cuda3std3__45__cpo6cbeginE - _ZN39_INTERNAL_62d1afb8_4_k_cu_3961340a_35964cute1_E)
_ZN39_INTERNAL_62d1afb8_4_k_cu_3961340a_35964cute1_E:
	.zero		1
	.type		_ZN39_INTERNAL_62d1afb8_4_k_cu_3961340a_35964cuda3std3__45__cpo6cbeginE,@object
	.size		_ZN39_INTERNAL_62d1afb8_4_k_cu_3961340a_35964cuda3std3__45__cpo6cbeginE,(_ZN39_INTERNAL_62d1afb8_4_k_cu_3961340a_35964cuda3std3__48in_placeE - _ZN39_INTERNAL_62d1afb8_4_k_cu_3961340a_35964cuda3std3__45__cpo6cbeginE)
_ZN39_INTERNAL_62d1afb8_4_k_cu_3961340a_35964cuda3std3__45__cpo6cbeginE:
	.zero		1
	.type		_ZN39_INTERNAL_62d1afb8_4_k_cu_3961340a_35964cuda3std3__48in_placeE,@object
	.size		_ZN39_INTERNAL_62d1afb8_4_k_cu_3961340a_35964cuda3std3__48in_placeE,(_ZN39_INTERNAL_62d1afb8_4_k_cu_3961340a_35964cuda3std6ranges3__45__cpo9iter_moveE - _ZN39_INTERNAL_62d1afb8_4_k_cu_3961340a_35964cuda3std3__48in_placeE)
_ZN39_INTERNAL_62d1afb8_4_k_cu_3961340a_35964cuda3std3__48in_placeE:
	.zero		1
	.type		_ZN39_INTERNAL_62d1afb8_4_k_cu_3961340a_35964cuda3std6ranges3__45__cpo9iter_moveE,@object
	.size		_ZN39_INTERNAL_62d1afb8_4_k_cu_3961340a_35964cuda3std6ranges3__45__cpo9iter_moveE,(_ZN39_INTERNAL_62d1afb8_4_k_cu_3961340a_35964cuda3std3__45__cpo5beginE - _ZN39_INTERNAL_62d1afb8_4_k_cu_3961340a_35964cuda3std6ranges3__45__cpo9iter_moveE)
_ZN39_INTERNAL_62d1afb8_4_k_cu_3961340a_35964cuda3std6ranges3__45__cpo9iter_moveE:
	.zero		1
	.type		_ZN39_INTERNAL_62d1afb8_4_k_cu_3961340a_35964cuda3std3__45__cpo5beginE,@object
	.size		_ZN39_INTERNAL_62d1afb8_4_k_cu_3961340a_35964cuda3std3__45__cpo5beginE,(_ZN39_INTERNAL_62d1afb8_4_k_cu_3961340a_35964cuda3std3__441_GLOBAL__N__62d1afb8_4_k_cu_3961340a_35966ignoreE - _ZN39_INTERNAL_62d1afb8_4_k_cu_3961340a_35964cuda3std3__45__cpo5beginE)
_ZN39_INTERNAL_62d1afb8_4_k_cu_3961340a_35964cuda3std3__45__cpo5beginE:
	.zero		1
	.type		_ZN39_INTERNAL_62d1afb8_4_k_cu_3961340a_35964cuda3std3__441_GLOBAL__N__62d1afb8_4_k_cu_3961340a_35966ignoreE,@object
	.size		_ZN39_INTERNAL_62d1afb8_4_k_cu_3961340a_35964cuda3std3__441_GLOBAL__N__62d1afb8_4_k_cu_3961340a_35966ignoreE,(_ZN39_INTERNAL_62d1afb8_4_k_cu_3961340a_35964cute7productE - _ZN39_INTERNAL_62d1afb8_4_k_cu_3961340a_35964cuda3std3__441_GLOBAL__N__62d1afb8_4_k_cu_3961340a_35966ignoreE)
_ZN39_INTERNAL_62d1afb8_4_k_cu_3961340a_35964cuda3std3__441_GLOBAL__N__62d1afb8_4_k_cu_3961340a_35966ignoreE:
	.zero		1
	.type		_ZN39_INTERNAL_62d1afb8_4_k_cu_3961340a_35964cute7productE,@object
	.size		_ZN39_INTERNAL_62d1afb8_4_k_cu_3961340a_35964cute7productE,(_ZN39_INTERNAL_62d1afb8_4_k_cu_3961340a_35964cuda3std3__45__cpo3endE - _ZN39_INTERNAL_62d1afb8_4_k_cu_3961340a_35964cute7productE)
_ZN39_INTERNAL_62d1afb8_4_k_cu_3961340a_35964cute7productE:
	.zero		1
	.type		_ZN39_INTERNAL_62d1afb8_4_k_cu_3961340a_35964cuda3std3__45__cpo3endE,@object
	.size		_ZN39_INTERNAL_62d1afb8_4_k_cu_3961340a_35964cuda3std3__45__cpo3endE,(_ZN39_INTERNAL_62d1afb8_4_k_cu_3961340a_35964cuda3std3__419piecewise_constructE - _ZN39_INTERNAL_62d1afb8_4_k_cu_3961340a_35964cuda3std3__45__cpo3endE)
_ZN39_INTERNAL_62d1afb8_4_k_cu_3961340a_35964cuda3std3__45__cpo3endE:
	.zero		1
	.type		_ZN39_INTERNAL_62d1afb8_4_k_cu_3961340a_35964cuda3std3__419piecewise_constructE,@object
	.size		_ZN39_INTERNAL_62d1afb8_4_k_cu_3961340a_35964cuda3std3__419piecewise_constructE,(_ZN39_INTERNAL_62d1afb8_4_k_cu_3961340a_35964cuda3std3__45__cpo4cendE - _ZN39_INTERNAL_62d1afb8_4_k_cu_3961340a_35964cuda3std3__419piecewise_constructE)
_ZN39_INTERNAL_62d1afb8_4_k_cu_3961340a_35964cuda3std3__419piecewise_constructE:
	.zero		1
	.type		_ZN39_INTERNAL_62d1afb8_4_k_cu_3961340a_35964cuda3std3__45__cpo4cendE,@object
	.size		_ZN39_INTERNAL_62d1afb8_4_k_cu_3961340a_35964cuda3std3__45__cpo4cendE,(_ZN39_INTERNAL_62d1afb8_4_k_cu_3961340a_35964cuda3std6ranges3__45__cpo4swapE - _ZN39_INTERNAL_62d1afb8_4_k_cu_3961340a_35964cuda3std3__45__cpo4cendE)
_ZN39_INTERNAL_62d1afb8_4_k_cu_3961340a_35964cuda3std3__45__cpo4cendE:
	.zero		1
	.type		_ZN39_INTERNAL_62d1afb8_4_k_cu_3961340a_35964cuda3std6ranges3__45__cpo4swapE,@object
	.size		_ZN39_INTERNAL_62d1afb8_4_k_cu_3961340a_35964cuda3std6ranges3__45__cpo4swapE,(.L_9 - _ZN39_INTERNAL_62d1afb8_4_k_cu_3961340a_35964cuda3std6ranges3__45__cpo4swapE)
_ZN39_INTERNAL_62d1afb8_4_k_cu_3961340a_35964cuda3std6ranges3__45__cpo4swapE:
	.zero		1
.L_9:


//--------------------- .nv.constant0._ZN7cutlass13device_kernelINS_4fmha6kernel28FmhaKernelTmaWarpSpecializedINS1_10collective30FmhaMainloopTmaWarpSpecializedINS_6half_tEffN4cute5tupleIJNS7_1CILi128EEENS9_ILi64EEENS9_ILi256EEEEEENS8_IJiNS9_ILi1EEENS8_IJiiEEEEEESG_SG_NS4_14ResidualFusionEJNS2_6OptionILNS2_3TagE0ENS9_ILb1EEEEENSI_ILSJ_2ESK_EEEEENS4_15FmhaFwdEpilogueIS6_fNS8_IJSB_SC_SB_EEEEENS2_23PersistentTileSchedulerEJSL_SM_EEEEEvNT_6ParamsE --------------------------
	.section	.nv.constant0._ZN7cutlass13device_kernelINS_4fmha6kernel28FmhaKernelTmaWarpSpecializedINS1_10collective30FmhaMainloopTmaWarpSpecializedINS_6half_tEffN4cute5tupleIJNS7_1CILi128EEENS9_ILi64EEENS9_ILi256EEEEEENS8_IJiNS9_ILi1EEENS8_IJiiEEEEEESG_SG_NS4_14ResidualFusionEJNS2_6OptionILNS2_3TagE0ENS9_ILb1EEEEENSI_ILSJ_2ESK_EEEEENS4_15FmhaFwdEpilogueIS6_fNS8_IJSB_SC_SB_EEEEENS2_23PersistentTileSchedulerEJSL_SM_EEEEEvNT_6ParamsE,"a",@progbits
	.sectionflags	@""
	.align	4
.nv.constant0._ZN7cutlass13device_kernelINS_4fmha6kernel28FmhaKernelTmaWarpSpecializedINS1_10collective30FmhaMainloopTmaWarpSpecializedINS_6half_tEffN4cute5tupleIJNS7_1CILi128EEENS9_ILi64EEENS9_ILi256EEEEEENS8_IJiNS9_ILi1EEENS8_IJiiEEEEEESG_SG_NS4_14ResidualFusionEJNS2_6OptionILNS2_3TagE0ENS9_ILb1EEEEENSI_ILSJ_2ESK_EEEEENS4_15FmhaFwdEpilogueIS6_fNS8_IJSB_SC_SB_EEEEENS2_23PersistentTileSchedulerEJSL_SM_EEEEEvNT_6ParamsE:
	.zero		2688


//--------------------- SYMBOLS --------------------------

	.type		.nv.reservedSmem.offset0,@object
	.size		.nv.reservedSmem.offset0,0x4
	.type		__assertfail,@function
